//
// Generated by NVIDIA NVVM Compiler
//
// Compiler Build ID: CL-36424714
// Cuda compilation tools, release 13.0, V13.0.88
// Based on NVVM 20.0.0
//

.version 9.0
.target sm_100
.address_size 64

	// .globl	_Z16collision_kernelPPffii
.global .align 4 .b8 cx_const[36] = {0, 0, 0, 0, 1, 0, 0, 0, 0, 0, 0, 0, 255, 255, 255, 255, 0, 0, 0, 0, 1, 0, 0, 0, 255, 255, 255, 255, 255, 255, 255, 255, 1};
.global .align 4 .b8 cy_const[36] = {0, 0, 0, 0, 0, 0, 0, 0, 1, 0, 0, 0, 0, 0, 0, 0, 255, 255, 255, 255, 1, 0, 0, 0, 1, 0, 0, 0, 255, 255, 255, 255, 255, 255, 255, 255};
.global .align 4 .b8 w_const[36] = {57, 142, 227, 62, 57, 142, 227, 61, 57, 142, 227, 61, 57, 142, 227, 61, 57, 142, 227, 61, 57, 142, 227, 60, 57, 142, 227, 60, 57, 142, 227, 60, 57, 142, 227, 60};

.visible .entry _Z16collision_kernelPPffii(
	.param .u64 .ptr .align 1 _Z16collision_kernelPPffii_param_0,
	.param .f32 _Z16collision_kernelPPffii_param_1,
	.param .u32 _Z16collision_kernelPPffii_param_2,
	.param .u32 _Z16collision_kernelPPffii_param_3
)
{
	.reg .pred 	%p<5>;
	.reg .b32 	%r<48>;
	.reg .b32 	%f<199>;
	.reg .b64 	%rd<56>;

	ld.param.u64 	%rd3, [_Z16collision_kernelPPffii_param_0];
	ld.param.f32 	%f11, [_Z16collision_kernelPPffii_param_1];
	ld.param.u32 	%r4, [_Z16collision_kernelPPffii_param_2];
	ld.param.u32 	%r5, [_Z16collision_kernelPPffii_param_3];
	mov.u32 	%r7, %ctaid.x;
	mov.u32 	%r8, %ntid.x;
	mov.u32 	%r9, %tid.x;
	mad.lo.s32 	%r1, %r7, %r8, %r9;
	mov.u32 	%r10, %ctaid.y;
	mov.u32 	%r11, %ntid.y;
	mov.u32 	%r12, %tid.y;
	mad.lo.s32 	%r13, %r10, %r11, %r12;
	setp.ge.s32 	%p1, %r1, %r4;
	setp.ge.s32 	%p2, %r13, %r5;
	or.pred  	%p3, %p1, %p2;
	@%p3 bra 	$L__BB0_4;
	cvta.to.global.u64 	%rd1, %rd3;
	mad.lo.s32 	%r3, %r4, %r13, %r1;
	ld.global.u64 	%rd4, [%rd1];
	cvta.to.global.u64 	%rd5, %rd4;
	mul.wide.s32 	%rd6, %r3, 4;
	add.s64 	%rd2, %rd5, %rd6;
	ld.global.f32 	%f1, [%rd2];
	add.f32 	%f12, %f1, 0f00000000;
	ld.global.u32 	%r14, [cx_const];
	cvt.rn.f32.s32 	%f2, %r14;
	fma.rn.f32 	%f13, %f1, %f2, 0f00000000;
	ld.global.u32 	%r15, [cy_const];
	cvt.rn.f32.s32 	%f3, %r15;
	fma.rn.f32 	%f14, %f1, %f3, 0f00000000;
	ld.global.u64 	%rd7, [%rd1+8];
	cvta.to.global.u64 	%rd8, %rd7;
	add.s64 	%rd9, %rd8, %rd6;
	ld.global.f32 	%f15, [%rd9];
	add.f32 	%f16, %f12, %f15;
	ld.global.u32 	%r16, [cx_const+4];
	cvt.rn.f32.s32 	%f17, %r16;
	fma.rn.f32 	%f18, %f15, %f17, %f13;
	ld.global.u32 	%r17, [cy_const+4];
	cvt.rn.f32.s32 	%f19, %r17;
	fma.rn.f32 	%f20, %f15, %f19, %f14;
	ld.global.u64 	%rd10, [%rd1+16];
	cvta.to.global.u64 	%rd11, %rd10;
	add.s64 	%rd12, %rd11, %rd6;
	ld.global.f32 	%f21, [%rd12];
	add.f32 	%f22, %f16, %f21;
	ld.global.u32 	%r18, [cx_const+8];
	cvt.rn.f32.s32 	%f23, %r18;
	fma.rn.f32 	%f24, %f21, %f23, %f18;
	ld.global.u32 	%r19, [cy_const+8];
	cvt.rn.f32.s32 	%f25, %r19;
	fma.rn.f32 	%f26, %f21, %f25, %f20;
	ld.global.u64 	%rd13, [%rd1+24];
	cvta.to.global.u64 	%rd14, %rd13;
	add.s64 	%rd15, %rd14, %rd6;
	ld.global.f32 	%f27, [%rd15];
	add.f32 	%f28, %f22, %f27;
	ld.global.u32 	%r20, [cx_const+12];
	cvt.rn.f32.s32 	%f29, %r20;
	fma.rn.f32 	%f30, %f27, %f29, %f24;
	ld.global.u32 	%r21, [cy_const+12];
	cvt.rn.f32.s32 	%f31, %r21;
	fma.rn.f32 	%f32, %f27, %f31, %f26;
	ld.global.u64 	%rd16, [%rd1+32];
	cvta.to.global.u64 	%rd17, %rd16;
	add.s64 	%rd18, %rd17, %rd6;
	ld.global.f32 	%f33, [%rd18];
	add.f32 	%f34, %f28, %f33;
	ld.global.u32 	%r22, [cx_const+16];
	cvt.rn.f32.s32 	%f35, %r22;
	fma.rn.f32 	%f36, %f33, %f35, %f30;
	ld.global.u32 	%r23, [cy_const+16];
	cvt.rn.f32.s32 	%f37, %r23;
	fma.rn.f32 	%f38, %f33, %f37, %f32;
	ld.global.u64 	%rd19, [%rd1+40];
	cvta.to.global.u64 	%rd20, %rd19;
	add.s64 	%rd21, %rd20, %rd6;
	ld.global.f32 	%f39, [%rd21];
	add.f32 	%f40, %f34, %f39;
	ld.global.u32 	%r24, [cx_const+20];
	cvt.rn.f32.s32 	%f41, %r24;
	fma.rn.f32 	%f42, %f39, %f41, %f36;
	ld.global.u32 	%r25, [cy_const+20];
	cvt.rn.f32.s32 	%f43, %r25;
	fma.rn.f32 	%f44, %f39, %f43, %f38;
	ld.global.u64 	%rd22, [%rd1+48];
	cvta.to.global.u64 	%rd23, %rd22;
	add.s64 	%rd24, %rd23, %rd6;
	ld.global.f32 	%f45, [%rd24];
	add.f32 	%f46, %f40, %f45;
	ld.global.u32 	%r26, [cx_const+24];
	cvt.rn.f32.s32 	%f47, %r26;
	fma.rn.f32 	%f48, %f45, %f47, %f42;
	ld.global.u32 	%r27, [cy_const+24];
	cvt.rn.f32.s32 	%f49, %r27;
	fma.rn.f32 	%f50, %f45, %f49, %f44;
	ld.global.u64 	%rd25, [%rd1+56];
	cvta.to.global.u64 	%rd26, %rd25;
	add.s64 	%rd27, %rd26, %rd6;
	ld.global.f32 	%f51, [%rd27];
	add.f32 	%f52, %f46, %f51;
	ld.global.u32 	%r28, [cx_const+28];
	cvt.rn.f32.s32 	%f53, %r28;
	fma.rn.f32 	%f54, %f51, %f53, %f48;
	ld.global.u32 	%r29, [cy_const+28];
	cvt.rn.f32.s32 	%f55, %r29;
	fma.rn.f32 	%f56, %f51, %f55, %f50;
	ld.global.u64 	%rd28, [%rd1+64];
	cvta.to.global.u64 	%rd29, %rd28;
	add.s64 	%rd30, %rd29, %rd6;
	ld.global.f32 	%f57, [%rd30];
	add.f32 	%f4, %f52, %f57;
	ld.global.u32 	%r30, [cx_const+32];
	cvt.rn.f32.s32 	%f58, %r30;
	fma.rn.f32 	%f197, %f57, %f58, %f54;
	ld.global.u32 	%r31, [cy_const+32];
	cvt.rn.f32.s32 	%f59, %r31;
	fma.rn.f32 	%f198, %f57, %f59, %f56;
	setp.leu.f32 	%p4, %f4, 0f00000000;
	@%p4 bra 	$L__BB0_3;
	div.rn.f32 	%f197, %f197, %f4;
	div.rn.f32 	%f198, %f198, %f4;
$L__BB0_3:
	mul.f32 	%f60, %f198, %f198;
	fma.rn.f32 	%f61, %f197, %f197, %f60;
	mov.f32 	%f62, 0f3F800000;
	sub.f32 	%f63, %f62, %f11;
	mul.f32 	%f64, %f61, 0f3FC00000;
	mul.f32 	%f65, %f198, %f3;
	fma.rn.f32 	%f66, %f197, %f2, %f65;
	mul.f32 	%f67, %f66, 0f40400000;
	ld.global.f32 	%f68, [w_const];
	mul.f32 	%f69, %f4, %f68;
	add.f32 	%f70, %f67, 0f3F800000;
	mul.f32 	%f71, %f67, 0f3F000000;
	fma.rn.f32 	%f72, %f67, %f71, %f70;
	sub.f32 	%f73, %f72, %f64;
	mul.f32 	%f74, %f69, %f73;
	mul.f32 	%f75, %f11, %f74;
	fma.rn.f32 	%f76, %f63, %f1, %f75;
	st.global.f32 	[%rd2], %f76;
	ld.global.u32 	%r32, [cx_const+4];
	cvt.rn.f32.s32 	%f77, %r32;
	ld.global.u32 	%r33, [cy_const+4];
	cvt.rn.f32.s32 	%f78, %r33;
	mul.f32 	%f79, %f198, %f78;
	fma.rn.f32 	%f80, %f197, %f77, %f79;
	mul.f32 	%f81, %f80, 0f40400000;
	ld.global.f32 	%f82, [w_const+4];
	mul.f32 	%f83, %f4, %f82;
	add.f32 	%f84, %f81, 0f3F800000;
	mul.f32 	%f85, %f81, 0f3F000000;
	fma.rn.f32 	%f86, %f81, %f85, %f84;
	sub.f32 	%f87, %f86, %f64;
	mul.f32 	%f88, %f83, %f87;
	ld.global.u64 	%rd31, [%rd1+8];
	cvta.to.global.u64 	%rd32, %rd31;
	add.s64 	%rd34, %rd32, %rd6;
	ld.global.f32 	%f89, [%rd34];
	mul.f32 	%f90, %f11, %f88;
	fma.rn.f32 	%f91, %f63, %f89, %f90;
	st.global.f32 	[%rd34], %f91;
	ld.global.u32 	%r34, [cx_const+8];
	cvt.rn.f32.s32 	%f92, %r34;
	ld.global.u32 	%r35, [cy_const+8];
	cvt.rn.f32.s32 	%f93, %r35;
	mul.f32 	%f94, %f198, %f93;
	fma.rn.f32 	%f95, %f197, %f92, %f94;
	mul.f32 	%f96, %f95, 0f40400000;
	ld.global.f32 	%f97, [w_const+8];
	mul.f32 	%f98, %f4, %f97;
	add.f32 	%f99, %f96, 0f3F800000;
	mul.f32 	%f100, %f96, 0f3F000000;
	fma.rn.f32 	%f101, %f96, %f100, %f99;
	sub.f32 	%f102, %f101, %f64;
	mul.f32 	%f103, %f98, %f102;
	ld.global.u64 	%rd35, [%rd1+16];
	cvta.to.global.u64 	%rd36, %rd35;
	add.s64 	%rd37, %rd36, %rd6;
	ld.global.f32 	%f104, [%rd37];
	mul.f32 	%f105, %f11, %f103;
	fma.rn.f32 	%f106, %f63, %f104, %f105;
	st.global.f32 	[%rd37], %f106;
	ld.global.u32 	%r36, [cx_const+12];
	cvt.rn.f32.s32 	%f107, %r36;
	ld.global.u32 	%r37, [cy_const+12];
	cvt.rn.f32.s32 	%f108, %r37;
	mul.f32 	%f109, %f198, %f108;
	fma.rn.f32 	%f110, %f197, %f107, %f109;
	mul.f32 	%f111, %f110, 0f40400000;
	ld.global.f32 	%f112, [w_const+12];
	mul.f32 	%f113, %f4, %f112;
	add.f32 	%f114, %f111, 0f3F800000;
	mul.f32 	%f115, %f111, 0f3F000000;
	fma.rn.f32 	%f116, %f111, %f115, %f114;
	sub.f32 	%f117, %f116, %f64;
	mul.f32 	%f118, %f113, %f117;
	ld.global.u64 	%rd38, [%rd1+24];
	cvta.to.global.u64 	%rd39, %rd38;
	add.s64 	%rd40, %rd39, %rd6;
	ld.global.f32 	%f119, [%rd40];
	mul.f32 	%f120, %f11, %f118;
	fma.rn.f32 	%f121, %f63, %f119, %f120;
	st.global.f32 	[%rd40], %f121;
	ld.global.u32 	%r38, [cx_const+16];
	cvt.rn.f32.s32 	%f122, %r38;
	ld.global.u32 	%r39, [cy_const+16];
	cvt.rn.f32.s32 	%f123, %r39;
	mul.f32 	%f124, %f198, %f123;
	fma.rn.f32 	%f125, %f197, %f122, %f124;
	mul.f32 	%f126, %f125, 0f40400000;
	ld.global.f32 	%f127, [w_const+16];
	mul.f32 	%f128, %f4, %f127;
	add.f32 	%f129, %f126, 0f3F800000;
	mul.f32 	%f130, %f126, 0f3F000000;
	fma.rn.f32 	%f131, %f126, %f130, %f129;
	sub.f32 	%f132, %f131, %f64;
	mul.f32 	%f133, %f128, %f132;
	ld.global.u64 	%rd41, [%rd1+32];
	cvta.to.global.u64 	%rd42, %rd41;
	add.s64 	%rd43, %rd42, %rd6;
	ld.global.f32 	%f134, [%rd43];
	mul.f32 	%f135, %f11, %f133;
	fma.rn.f32 	%f136, %f63, %f134, %f135;
	st.global.f32 	[%rd43], %f136;
	ld.global.u32 	%r40, [cx_const+20];
	cvt.rn.f32.s32 	%f137, %r40;
	ld.global.u32 	%r41, [cy_const+20];
	cvt.rn.f32.s32 	%f138, %r41;
	mul.f32 	%f139, %f198, %f138;
	fma.rn.f32 	%f140, %f197, %f137, %f139;
	mul.f32 	%f141, %f140, 0f40400000;
	ld.global.f32 	%f142, [w_const+20];
	mul.f32 	%f143, %f4, %f142;
	add.f32 	%f144, %f141, 0f3F800000;
	mul.f32 	%f145, %f141, 0f3F000000;
	fma.rn.f32 	%f146, %f141, %f145, %f144;
	sub.f32 	%f147, %f146, %f64;
	mul.f32 	%f148, %f143, %f147;
	ld.global.u64 	%rd44, [%rd1+40];
	cvta.to.global.u64 	%rd45, %rd44;
	add.s64 	%rd46, %rd45, %rd6;
	ld.global.f32 	%f149, [%rd46];
	mul.f32 	%f150, %f11, %f148;
	fma.rn.f32 	%f151, %f63, %f149, %f150;
	st.global.f32 	[%rd46], %f151;
	ld.global.u32 	%r42, [cx_const+24];
	cvt.rn.f32.s32 	%f152, %r42;
	ld.global.u32 	%r43, [cy_const+24];
	cvt.rn.f32.s32 	%f153, %r43;
	mul.f32 	%f154, %f198, %f153;
	fma.rn.f32 	%f155, %f197, %f152, %f154;
	mul.f32 	%f156, %f155, 0f40400000;
	ld.global.f32 	%f157, [w_const+24];
	mul.f32 	%f158, %f4, %f157;
	add.f32 	%f159, %f156, 0f3F800000;
	mul.f32 	%f160, %f156, 0f3F000000;
	fma.rn.f32 	%f161, %f156, %f160, %f159;
	sub.f32 	%f162, %f161, %f64;
	mul.f32 	%f163, %f158, %f162;
	ld.global.u64 	%rd47, [%rd1+48];
	cvta.to.global.u64 	%rd48, %rd47;
	add.s64 	%rd49, %rd48, %rd6;
	ld.global.f32 	%f164, [%rd49];
	mul.f32 	%f165, %f11, %f163;
	fma.rn.f32 	%f166, %f63, %f164, %f165;
	st.global.f32 	[%rd49], %f166;
	ld.global.u32 	%r44, [cx_const+28];
	cvt.rn.f32.s32 	%f167, %r44;
	ld.global.u32 	%r45, [cy_const+28];
	cvt.rn.f32.s32 	%f168, %r45;
	mul.f32 	%f169, %f198, %f168;
	fma.rn.f32 	%f170, %f197, %f167, %f169;
	mul.f32 	%f171, %f170, 0f40400000;
	ld.global.f32 	%f172, [w_const+28];
	mul.f32 	%f173, %f4, %f172;
	add.f32 	%f174, %f171, 0f3F800000;
	mul.f32 	%f175, %f171, 0f3F000000;
	fma.rn.f32 	%f176, %f171, %f175, %f174;
	sub.f32 	%f177, %f176, %f64;
	mul.f32 	%f178, %f173, %f177;
	ld.global.u64 	%rd50, [%rd1+56];
	cvta.to.global.u64 	%rd51, %rd50;
	add.s64 	%rd52, %rd51, %rd6;
	ld.global.f32 	%f179, [%rd52];
	mul.f32 	%f180, %f11, %f178;
	fma.rn.f32 	%f181, %f63, %f179, %f180;
	st.global.f32 	[%rd52], %f181;
	ld.global.u32 	%r46, [cx_const+32];
	cvt.rn.f32.s32 	%f182, %r46;
	ld.global.u32 	%r47, [cy_const+32];
	cvt.rn.f32.s32 	%f183, %r47;
	mul.f32 	%f184, %f198, %f183;
	fma.rn.f32 	%f185, %f197, %f182, %f184;
	mul.f32 	%f186, %f185, 0f40400000;
	ld.global.f32 	%f187, [w_const+32];
	mul.f32 	%f188, %f4, %f187;
	add.f32 	%f189, %f186, 0f3F800000;
	mul.f32 	%f190, %f186, 0f3F000000;
	fma.rn.f32 	%f191, %f186, %f190, %f189;
	sub.f32 	%f192, %f191, %f64;
	mul.f32 	%f193, %f188, %f192;
	ld.global.u64 	%rd53, [%rd1+64];
	cvta.to.global.u64 	%rd54, %rd53;
	add.s64 	%rd55, %rd54, %rd6;
	ld.global.f32 	%f194, [%rd55];
	mul.f32 	%f195, %f11, %f193;
	fma.rn.f32 	%f196, %f63, %f194, %f195;
	st.global.f32 	[%rd55], %f196;
$L__BB0_4:
	ret;

}
	// .globl	_Z16streaming_kernelPPfS0_ii
.visible .entry _Z16streaming_kernelPPfS0_ii(
	.param .u64 .ptr .align 1 _Z16streaming_kernelPPfS0_ii_param_0,
	.param .u64 .ptr .align 1 _Z16streaming_kernelPPfS0_ii_param_1,
	.param .u32 _Z16streaming_kernelPPfS0_ii_param_2,
	.param .u32 _Z16streaming_kernelPPfS0_ii_param_3
)
{
	.reg .pred 	%p<11>;
	.reg .b32 	%r<62>;
	.reg .b32 	%f<19>;
	.reg .b64 	%rd<124>;

	ld.param.u64 	%rd3, [_Z16streaming_kernelPPfS0_ii_param_0];
	ld.param.u64 	%rd4, [_Z16streaming_kernelPPfS0_ii_param_1];
	ld.param.u32 	%r3, [_Z16streaming_kernelPPfS0_ii_param_2];
	ld.param.u32 	%r5, [_Z16streaming_kernelPPfS0_ii_param_3];
	cvta.to.global.u64 	%rd1, %rd4;
	cvta.to.global.u64 	%rd2, %rd3;
	mov.u32 	%r6, %ctaid.x;
	mov.u32 	%r7, %ntid.x;
	mov.u32 	%r8, %tid.x;
	mad.lo.s32 	%r1, %r6, %r7, %r8;
	mov.u32 	%r9, %ctaid.y;
	mov.u32 	%r10, %ntid.y;
	mov.u32 	%r11, %tid.y;
	mad.lo.s32 	%r12, %r9, %r10, %r11;
	setp.ge.s32 	%p1, %r1, %r3;
	setp.ge.s32 	%p2, %r12, %r5;
	or.pred  	%p3, %p1, %p2;
	@%p3 bra 	$L__BB1_4;
	setp.gt.s32 	%p4, %r1, 0;
	add.s32 	%r13, %r3, -1;
	setp.lt.s32 	%p5, %r1, %r13;
	and.pred  	%p6, %p4, %p5;
	setp.ne.s32 	%p7, %r12, 0;
	and.pred  	%p8, %p7, %p6;
	add.s32 	%r14, %r5, -1;
	setp.lt.u32 	%p9, %r12, %r14;
	and.pred  	%p10, %p8, %p9;
	@%p10 bra 	$L__BB1_3;
	mad.lo.s32 	%r15, %r3, %r12, %r1;
	ld.global.u64 	%rd5, [%rd2];
	cvta.to.global.u64 	%rd6, %rd5;
	mul.wide.s32 	%rd7, %r15, 4;
	add.s64 	%rd8, %rd6, %rd7;
	ld.global.f32 	%f1, [%rd8];
	ld.global.u64 	%rd9, [%rd1];
	cvta.to.global.u64 	%rd10, %rd9;
	add.s64 	%rd11, %rd10, %rd7;
	st.global.f32 	[%rd11], %f1;
	ld.global.u64 	%rd12, [%rd2+8];
	cvta.to.global.u64 	%rd13, %rd12;
	add.s64 	%rd14, %rd13, %rd7;
	ld.global.f32 	%f2, [%rd14];
	ld.global.u64 	%rd15, [%rd1+8];
	cvta.to.global.u64 	%rd16, %rd15;
	add.s64 	%rd17, %rd16, %rd7;
	st.global.f32 	[%rd17], %f2;
	ld.global.u64 	%rd18, [%rd2+16];
	cvta.to.global.u64 	%rd19, %rd18;
	add.s64 	%rd20, %rd19, %rd7;
	ld.global.f32 	%f3, [%rd20];
	ld.global.u64 	%rd21, [%rd1+16];
	cvta.to.global.u64 	%rd22, %rd21;
	add.s64 	%rd23, %rd22, %rd7;
	st.global.f32 	[%rd23], %f3;
	ld.global.u64 	%rd24, [%rd2+24];
	cvta.to.global.u64 	%rd25, %rd24;
	add.s64 	%rd26, %rd25, %rd7;
	ld.global.f32 	%f4, [%rd26];
	ld.global.u64 	%rd27, [%rd1+24];
	cvta.to.global.u64 	%rd28, %rd27;
	add.s64 	%rd29, %rd28, %rd7;
	st.global.f32 	[%rd29], %f4;
	ld.global.u64 	%rd30, [%rd2+32];
	cvta.to.global.u64 	%rd31, %rd30;
	add.s64 	%rd32, %rd31, %rd7;
	ld.global.f32 	%f5, [%rd32];
	ld.global.u64 	%rd33, [%rd1+32];
	cvta.to.global.u64 	%rd34, %rd33;
	add.s64 	%rd35, %rd34, %rd7;
	st.global.f32 	[%rd35], %f5;
	ld.global.u64 	%rd36, [%rd2+40];
	cvta.to.global.u64 	%rd37, %rd36;
	add.s64 	%rd38, %rd37, %rd7;
	ld.global.f32 	%f6, [%rd38];
	ld.global.u64 	%rd39, [%rd1+40];
	cvta.to.global.u64 	%rd40, %rd39;
	add.s64 	%rd41, %rd40, %rd7;
	st.global.f32 	[%rd41], %f6;
	ld.global.u64 	%rd42, [%rd2+48];
	cvta.to.global.u64 	%rd43, %rd42;
	add.s64 	%rd44, %rd43, %rd7;
	ld.global.f32 	%f7, [%rd44];
	ld.global.u64 	%rd45, [%rd1+48];
	cvta.to.global.u64 	%rd46, %rd45;
	add.s64 	%rd47, %rd46, %rd7;
	st.global.f32 	[%rd47], %f7;
	ld.global.u64 	%rd48, [%rd2+56];
	cvta.to.global.u64 	%rd49, %rd48;
	add.s64 	%rd50, %rd49, %rd7;
	ld.global.f32 	%f8, [%rd50];
	ld.global.u64 	%rd51, [%rd1+56];
	cvta.to.global.u64 	%rd52, %rd51;
	add.s64 	%rd53, %rd52, %rd7;
	st.global.f32 	[%rd53], %f8;
	ld.global.u64 	%rd54, [%rd2+64];
	cvta.to.global.u64 	%rd55, %rd54;
	add.s64 	%rd56, %rd55, %rd7;
	ld.global.f32 	%f9, [%rd56];
	ld.global.u64 	%rd57, [%rd1+64];
	cvta.to.global.u64 	%rd58, %rd57;
	add.s64 	%rd59, %rd58, %rd7;
	st.global.f32 	[%rd59], %f9;
	bra.uni 	$L__BB1_4;
$L__BB1_3:
	mad.lo.s32 	%r16, %r3, %r12, %r1;
	ld.global.u32 	%r17, [cx_const];
	sub.s32 	%r18, %r1, %r17;
	ld.global.u32 	%r19, [cy_const];
	sub.s32 	%r20, %r12, %r19;
	ld.global.u64 	%rd60, [%rd2];
	cvta.to.global.u64 	%rd61, %rd60;
	mad.lo.s32 	%r21, %r20, %r3, %r18;
	mul.wide.s32 	%rd62, %r21, 4;
	add.s64 	%rd63, %rd61, %rd62;
	ld.global.f32 	%f10, [%rd63];
	ld.global.u64 	%rd64, [%rd1];
	cvta.to.global.u64 	%rd65, %rd64;
	mul.wide.s32 	%rd66, %r16, 4;
	add.s64 	%rd67, %rd65, %rd66;
	st.global.f32 	[%rd67], %f10;
	ld.global.u32 	%r22, [cx_const+4];
	sub.s32 	%r23, %r1, %r22;
	ld.global.u32 	%r24, [cy_const+4];
	sub.s32 	%r25, %r12, %r24;
	ld.global.u64 	%rd68, [%rd2+8];
	cvta.to.global.u64 	%rd69, %rd68;
	mad.lo.s32 	%r26, %r25, %r3, %r23;
	mul.wide.s32 	%rd70, %r26, 4;
	add.s64 	%rd71, %rd69, %rd70;
	ld.global.f32 	%f11, [%rd71];
	ld.global.u64 	%rd72, [%rd1+8];
	cvta.to.global.u64 	%rd73, %rd72;
	add.s64 	%rd74, %rd73, %rd66;
	st.global.f32 	[%rd74], %f11;
	ld.global.u32 	%r27, [cx_const+8];
	sub.s32 	%r28, %r1, %r27;
	ld.global.u32 	%r29, [cy_const+8];
	sub.s32 	%r30, %r12, %r29;
	ld.global.u64 	%rd75, [%rd2+16];
	cvta.to.global.u64 	%rd76, %rd75;
	mad.lo.s32 	%r31, %r30, %r3, %r28;
	mul.wide.s32 	%rd77, %r31, 4;
	add.s64 	%rd78, %rd76, %rd77;
	ld.global.f32 	%f12, [%rd78];
	ld.global.u64 	%rd79, [%rd1+16];
	cvta.to.global.u64 	%rd80, %rd79;
	add.s64 	%rd81, %rd80, %rd66;
	st.global.f32 	[%rd81], %f12;
	ld.global.u32 	%r32, [cx_const+12];
	sub.s32 	%r33, %r1, %r32;
	ld.global.u32 	%r34, [cy_const+12];
	sub.s32 	%r35, %r12, %r34;
	ld.global.u64 	%rd82, [%rd2+24];
	cvta.to.global.u64 	%rd83, %rd82;
	mad.lo.s32 	%r36, %r35, %r3, %r33;
	mul.wide.s32 	%rd84, %r36, 4;
	add.s64 	%rd85, %rd83, %rd84;
	ld.global.f32 	%f13, [%rd85];
	ld.global.u64 	%rd86, [%rd1+24];
	cvta.to.global.u64 	%rd87, %rd86;
	add.s64 	%rd88, %rd87, %rd66;
	st.global.f32 	[%rd88], %f13;
	ld.global.u32 	%r37, [cx_const+16];
	sub.s32 	%r38, %r1, %r37;
	ld.global.u32 	%r39, [cy_const+16];
	sub.s32 	%r40, %r12, %r39;
	ld.global.u64 	%rd89, [%rd2+32];
	cvta.to.global.u64 	%rd90, %rd89;
	mad.lo.s32 	%r41, %r40, %r3, %r38;
	mul.wide.s32 	%rd91, %r41, 4;
	add.s64 	%rd92, %rd90, %rd91;
	ld.global.f32 	%f14, [%rd92];
	ld.global.u64 	%rd93, [%rd1+32];
	cvta.to.global.u64 	%rd94, %rd93;
	add.s64 	%rd95, %rd94, %rd66;
	st.global.f32 	[%rd95], %f14;
	ld.global.u32 	%r42, [cx_const+20];
	sub.s32 	%r43, %r1, %r42;
	ld.global.u32 	%r44, [cy_const+20];
	sub.s32 	%r45, %r12, %r44;
	ld.global.u64 	%rd96, [%rd2+40];
	cvta.to.global.u64 	%rd97, %rd96;
	mad.lo.s32 	%r46, %r45, %r3, %r43;
	mul.wide.s32 	%rd98, %r46, 4;
	add.s64 	%rd99, %rd97, %rd98;
	ld.global.f32 	%f15, [%rd99];
	ld.global.u64 	%rd100, [%rd1+40];
	cvta.to.global.u64 	%rd101, %rd100;
	add.s64 	%rd102, %rd101, %rd66;
	st.global.f32 	[%rd102], %f15;
	ld.global.u32 	%r47, [cx_const+24];
	sub.s32 	%r48, %r1, %r47;
	ld.global.u32 	%r49, [cy_const+24];
	sub.s32 	%r50, %r12, %r49;
	ld.global.u64 	%rd103, [%rd2+48];
	cvta.to.global.u64 	%rd104, %rd103;
	mad.lo.s32 	%r51, %r50, %r3, %r48;
	mul.wide.s32 	%rd105, %r51, 4;
	add.s64 	%rd106, %rd104, %rd105;
	ld.global.f32 	%f16, [%rd106];
	ld.global.u64 	%rd107, [%rd1+48];
	cvta.to.global.u64 	%rd108, %rd107;
	add.s64 	%rd109, %rd108, %rd66;
	st.global.f32 	[%rd109], %f16;
	ld.global.u32 	%r52, [cx_const+28];
	sub.s32 	%r53, %r1, %r52;
	ld.global.u32 	%r54, [cy_const+28];
	sub.s32 	%r55, %r12, %r54;
	ld.global.u64 	%rd110, [%rd2+56];
	cvta.to.global.u64 	%rd111, %rd110;
	mad.lo.s32 	%r56, %r55, %r3, %r53;
	mul.wide.s32 	%rd112, %r56, 4;
	add.s64 	%rd113, %rd111, %rd112;
	ld.global.f32 	%f17, [%rd113];
	ld.global.u64 	%rd114, [%rd1+56];
	cvta.to.global.u64 	%rd115, %rd114;
	add.s64 	%rd116, %rd115, %rd66;
	st.global.f32 	[%rd116], %f17;
	ld.global.u32 	%r57, [cx_const+32];
	sub.s32 	%r58, %r1, %r57;
	ld.global.u32 	%r59, [cy_const+32];
	sub.s32 	%r60, %r12, %r59;
	ld.global.u64 	%rd117, [%rd2+64];
	cvta.to.global.u64 	%rd118, %rd117;
	mad.lo.s32 	%r61, %r60, %r3, %r58;
	mul.wide.s32 	%rd119, %r61, 4;
	add.s64 	%rd120, %rd118, %rd119;
	ld.global.f32 	%f18, [%rd120];
	ld.global.u64 	%rd121, [%rd1+64];
	cvta.to.global.u64 	%rd122, %rd121;
	add.s64 	%rd123, %rd122, %rd66;
	st.global.f32 	[%rd123], %f18;
$L__BB1_4:
	ret;

}
	// .globl	_Z18bounce_back_kernelPPfPcii
.visible .entry _Z18bounce_back_kernelPPfPcii(
	.param .u64 .ptr .align 1 _Z18bounce_back_kernelPPfPcii_param_0,
	.param .u64 .ptr .align 1 _Z18bounce_back_kernelPPfPcii_param_1,
	.param .u32 _Z18bounce_back_kernelPPfPcii_param_2,
	.param .u32 _Z18bounce_back_kernelPPfPcii_param_3
)
{
	.reg .pred 	%p<5>;
	.reg .b16 	%rs<2>;
	.reg .b32 	%r<14>;
	.reg .b32 	%f<9>;
	.reg .b64 	%rd<44>;

	ld.param.u64 	%rd1, [_Z18bounce_back_kernelPPfPcii_param_0];
	ld.param.u64 	%rd2, [_Z18bounce_back_kernelPPfPcii_param_1];
	ld.param.u32 	%r4, [_Z18bounce_back_kernelPPfPcii_param_2];
	ld.param.u32 	%r5, [_Z18bounce_back_kernelPPfPcii_param_3];
	mov.u32 	%r7, %ctaid.x;
	mov.u32 	%r8, %ntid.x;
	mov.u32 	%r9, %tid.x;
	mad.lo.s32 	%r1, %r7, %r8, %r9;
	mov.u32 	%r10, %ctaid.y;
	mov.u32 	%r11, %ntid.y;
	mov.u32 	%r12, %tid.y;
	mad.lo.s32 	%r13, %r10, %r11, %r12;
	setp.ge.s32 	%p1, %r1, %r4;
	setp.ge.s32 	%p2, %r13, %r5;
	or.pred  	%p3, %p1, %p2;
	@%p3 bra 	$L__BB2_3;
	cvta.to.global.u64 	%rd3, %rd2;
	mad.lo.s32 	%r3, %r4, %r13, %r1;
	cvt.s64.s32 	%rd4, %r3;
	add.s64 	%rd5, %rd3, %rd4;
	ld.global.u8 	%rs1, [%rd5];
	setp.ne.s16 	%p4, %rs1, 1;
	@%p4 bra 	$L__BB2_3;
	cvta.to.global.u64 	%rd6, %rd1;
	ld.global.u64 	%rd7, [%rd6+8];
	cvta.to.global.u64 	%rd8, %rd7;
	mul.wide.s32 	%rd9, %r3, 4;
	add.s64 	%rd10, %rd8, %rd9;
	ld.global.f32 	%f1, [%rd10];
	ld.global.u64 	%rd11, [%rd6+24];
	cvta.to.global.u64 	%rd12, %rd11;
	add.s64 	%rd13, %rd12, %rd9;
	ld.global.f32 	%f2, [%rd13];
	st.global.f32 	[%rd10], %f2;
	ld.global.u64 	%rd14, [%rd6+24];
	cvta.to.global.u64 	%rd15, %rd14;
	add.s64 	%rd16, %rd15, %rd9;
	st.global.f32 	[%rd16], %f1;
	ld.global.u64 	%rd17, [%rd6+16];
	cvta.to.global.u64 	%rd18, %rd17;
	add.s64 	%rd19, %rd18, %rd9;
	ld.global.f32 	%f3, [%rd19];
	ld.global.u64 	%rd20, [%rd6+32];
	cvta.to.global.u64 	%rd21, %rd20;
	add.s64 	%rd22, %rd21, %rd9;
	ld.global.f32 	%f4, [%rd22];
	st.global.f32 	[%rd19], %f4;
	ld.global.u64 	%rd23, [%rd6+32];
	cvta.to.global.u64 	%rd24, %rd23;
	add.s64 	%rd25, %rd24, %rd9;
	st.global.f32 	[%rd25], %f3;
	ld.global.u64 	%rd26, [%rd6+40];
	cvta.to.global.u64 	%rd27, %rd26;
	add.s64 	%rd28, %rd27, %rd9;
	ld.global.f32 	%f5, [%rd28];
	ld.global.u64 	%rd29, [%rd6+56];
	cvta.to.global.u64 	%rd30, %rd29;
	add.s64 	%rd31, %rd30, %rd9;
	ld.global.f32 	%f6, [%rd31];
	st.global.f32 	[%rd28], %f6;
	ld.global.u64 	%rd32, [%rd6+56];
	cvta.to.global.u64 	%rd33, %rd32;
	add.s64 	%rd34, %rd33, %rd9;
	st.global.f32 	[%rd34], %f5;
	ld.global.u64 	%rd35, [%rd6+48];
	cvta.to.global.u64 	%rd36, %rd35;
	add.s64 	%rd37, %rd36, %rd9;
	ld.global.f32 	%f7, [%rd37];
	ld.global.u64 	%rd38, [%rd6+64];
	cvta.to.global.u64 	%rd39, %rd38;
	add.s64 	%rd40, %rd39, %rd9;
	ld.global.f32 	%f8, [%rd40];
	st.global.f32 	[%rd37], %f8;
	ld.global.u64 	%rd41, [%rd6+64];
	cvta.to.global.u64 	%rd42, %rd41;
	add.s64 	%rd43, %rd42, %rd9;
	st.global.f32 	[%rd43], %f7;
$L__BB2_3:
	ret;

}
	// .globl	_Z17moving_lid_kernelPPfiif
.visible .entry _Z17moving_lid_kernelPPfiif(
	.param .u64 .ptr .align 1 _Z17moving_lid_kernelPPfiif_param_0,
	.param .u32 _Z17moving_lid_kernelPPfiif_param_1,
	.param .u32 _Z17moving_lid_kernelPPfiif_param_2,
	.param .f32 _Z17moving_lid_kernelPPfiif_param_3
)
{
	.reg .pred 	%p<2>;
	.reg .b32 	%r<9>;
	.reg .b32 	%f<28>;
	.reg .b64 	%rd<49>;

	ld.param.u64 	%rd1, [_Z17moving_lid_kernelPPfiif_param_0];
	ld.param.u32 	%r2, [_Z17moving_lid_kernelPPfiif_param_1];
	ld.param.u32 	%r3, [_Z17moving_lid_kernelPPfiif_param_2];
	ld.param.f32 	%f1, [_Z17moving_lid_kernelPPfiif_param_3];
	mov.u32 	%r4, %ctaid.x;
	mov.u32 	%r5, %ntid.x;
	mov.u32 	%r6, %tid.x;
	mad.lo.s32 	%r1, %r4, %r5, %r6;
	setp.ge.s32 	%p1, %r1, %r2;
	@%p1 bra 	$L__BB3_2;
	cvta.to.global.u64 	%rd2, %rd1;
	add.s32 	%r7, %r3, -2;
	mad.lo.s32 	%r8, %r7, %r2, %r1;
	ld.global.u64 	%rd3, [%rd2];
	cvta.to.global.u64 	%rd4, %rd3;
	mul.wide.s32 	%rd5, %r8, 4;
	add.s64 	%rd6, %rd4, %rd5;
	ld.global.f32 	%f2, [%rd6];
	ld.global.u64 	%rd7, [%rd2+8];
	cvta.to.global.u64 	%rd8, %rd7;
	add.s64 	%rd9, %rd8, %rd5;
	ld.global.f32 	%f3, [%rd9];
	add.f32 	%f4, %f2, %f3;
	ld.global.u64 	%rd10, [%rd2+24];
	cvta.to.global.u64 	%rd11, %rd10;
	add.s64 	%rd12, %rd11, %rd5;
	ld.global.f32 	%f5, [%rd12];
	add.f32 	%f6, %f4, %f5;
	ld.global.u64 	%rd13, [%rd2+16];
	cvta.to.global.u64 	%rd14, %rd13;
	add.s64 	%rd15, %rd14, %rd5;
	ld.global.f32 	%f7, [%rd15];
	ld.global.u64 	%rd16, [%rd2+40];
	cvta.to.global.u64 	%rd17, %rd16;
	add.s64 	%rd18, %rd17, %rd5;
	ld.global.f32 	%f8, [%rd18];
	add.f32 	%f9, %f7, %f8;
	ld.global.u64 	%rd19, [%rd2+48];
	cvta.to.global.u64 	%rd20, %rd19;
	add.s64 	%rd21, %rd20, %rd5;
	ld.global.f32 	%f10, [%rd21];
	add.f32 	%f11, %f9, %f10;
	fma.rn.f32 	%f12, %f11, 0f40000000, %f6;
	ld.global.u64 	%rd22, [%rd2+32];
	cvta.to.global.u64 	%rd23, %rd22;
	add.s64 	%rd24, %rd23, %rd5;
	st.global.f32 	[%rd24], %f7;
	ld.global.u64 	%rd25, [%rd2+40];
	cvta.to.global.u64 	%rd26, %rd25;
	add.s64 	%rd27, %rd26, %rd5;
	ld.global.f32 	%f13, [%rd27];
	ld.global.u64 	%rd28, [%rd2+8];
	cvta.to.global.u64 	%rd29, %rd28;
	add.s64 	%rd30, %rd29, %rd5;
	ld.global.f32 	%f14, [%rd30];
	ld.global.u64 	%rd31, [%rd2+24];
	cvta.to.global.u64 	%rd32, %rd31;
	add.s64 	%rd33, %rd32, %rd5;
	ld.global.f32 	%f15, [%rd33];
	sub.f32 	%f16, %f14, %f15;
	fma.rn.f32 	%f17, %f16, 0f3F000000, %f13;
	mul.f32 	%f18, %f12, 0f3F000000;
	mul.f32 	%f19, %f1, %f18;
	sub.f32 	%f20, %f17, %f19;
	ld.global.u64 	%rd34, [%rd2+56];
	cvta.to.global.u64 	%rd35, %rd34;
	add.s64 	%rd36, %rd35, %rd5;
	st.global.f32 	[%rd36], %f20;
	ld.global.u64 	%rd37, [%rd2+48];
	cvta.to.global.u64 	%rd38, %rd37;
	add.s64 	%rd39, %rd38, %rd5;
	ld.global.f32 	%f21, [%rd39];
	ld.global.u64 	%rd40, [%rd2+8];
	cvta.to.global.u64 	%rd41, %rd40;
	add.s64 	%rd42, %rd41, %rd5;
	ld.global.f32 	%f22, [%rd42];
	ld.global.u64 	%rd43, [%rd2+24];
	cvta.to.global.u64 	%rd44, %rd43;
	add.s64 	%rd45, %rd44, %rd5;
	ld.global.f32 	%f23, [%rd45];
	sub.f32 	%f24, %f22, %f23;
	mul.f32 	%f25, %f24, 0f3F000000;
	sub.f32 	%f26, %f21, %f25;
	add.f32 	%f27, %f19, %f26;
	ld.global.u64 	%rd46, [%rd2+64];
	cvta.to.global.u64 	%rd47, %rd46;
	add.s64 	%rd48, %rd47, %rd5;
	st.global.f32 	[%rd48], %f27;
$L__BB3_2:
	ret;

}
	// .globl	_Z29compute_velocity_field_kernelPPfS_ii
.visible .entry _Z29compute_velocity_field_kernelPPfS_ii(
	.param .u64 .ptr .align 1 _Z29compute_velocity_field_kernelPPfS_ii_param_0,
	.param .u64 .ptr .align 1 _Z29compute_velocity_field_kernelPPfS_ii_param_1,
	.param .u32 _Z29compute_velocity_field_kernelPPfS_ii_param_2,
	.param .u32 _Z29compute_velocity_field_kernelPPfS_ii_param_3
)
{


	ret;

}


// ===== COMPILED SASS (sm_100) =====

	.target	sm_100

	.elftype	@"ET_EXEC"


//--------------------- .note.nv.tkinfo           --------------------------
	.section	.note.nv.tkinfo,"",@"SHT_NOTE"
	.sectionflags	@"SHF_NOTE_NV_TKINFO"
	.tkinfo
        /*0018*/ 	.word	0x00000002
        /*0030*/ 	.string	""
        /*0030*/ 	.string	"ptxas"
        /*0030*/ 	.string	"Cuda compilation tools, release 13.0, V13.0.88"
        /*0030*/ 	.string	"Build cuda_13.0.r13.0/compiler.36424714_0"
        /*0030*/ 	.string	"-arch sm_100 -m 64 "



//--------------------- .note.nv.cuinfo           --------------------------
	.section	.note.nv.cuinfo,"",@"SHT_NOTE"
	.sectionflags	@"SHF_NOTE_NV_CUINFO"
        /*0018*/ 	.short	0x0002
        /*001a*/ 	.short	0x0064
        /*001c*/ 	.short	0x0082
	.zero		2


//--------------------- .nv.info                  --------------------------
	.section	.nv.info,"",@"SHT_CUDA_INFO"
	.align	4


	//----- nvinfo : EIATTR_REGCOUNT
	.align		4
        /*0000*/ 	.byte	0x04, 0x2f
        /*0002*/ 	.short	(.L_4 - .L_3)
	.align		4
.L_3:
        /*0004*/ 	.word	index@(_Z16collision_kernelPPffii)
        /*0008*/ 	.word	0x00000020


	//----- nvinfo : EIATTR_FRAME_SIZE
	.align		4
.L_4:
        /*000c*/ 	.byte	0x04, 0x11
        /*000e*/ 	.short	(.L_6 - .L_5)
	.align		4
.L_5:
        /*0010*/ 	.word	index@($__internal_0_$__cuda_sm3x_div_rn_noftz_f32_slowpath)
        /*0014*/ 	.word	0x00000000


	//----- nvinfo : EIATTR_FRAME_SIZE
	.align		4
.L_6:
        /*0018*/ 	.byte	0x04, 0x11
        /*001a*/ 	.short	(.L_8 - .L_7)
	.align		4
.L_7:
        /*001c*/ 	.word	index@(_Z16collision_kernelPPffii)
        /*0020*/ 	.word	0x00000000


	//----- nvinfo : EIATTR_REGCOUNT
	.align		4
.L_8:
        /*0024*/ 	.byte	0x04, 0x2f
        /*0026*/ 	.short	(.L_10 - .L_9)
	.align		4
.L_9:
        /*0028*/ 	.word	index@(_Z16streaming_kernelPPfS0_ii)
        /*002c*/ 	.word	0x00000018


	//----- nvinfo : EIATTR_FRAME_SIZE
	.align		4
.L_10:
        /*0030*/ 	.byte	0x04, 0x11
        /*0032*/ 	.short	(.L_12 - .L_11)
	.align		4
.L_11:
        /*0034*/ 	.word	index@(_Z16streaming_kernelPPfS0_ii)
        /*0038*/ 	.word	0x00000000


	//----- nvinfo : EIATTR_REGCOUNT
	.align		4
.L_12:
        /*003c*/ 	.byte	0x04, 0x2f
        /*003e*/ 	.short	(.L_14 - .L_13)
	.align		4
.L_13:
        /*0040*/ 	.word	index@(_Z18bounce_back_kernelPPfPcii)
        /*0044*/ 	.word	0x00000014


	//----- nvinfo : EIATTR_FRAME_SIZE
	.align		4
.L_14:
        /*0048*/ 	.byte	0x04, 0x11
        /*004a*/ 	.short	(.L_16 - .L_15)
	.align		4
.L_15:
        /*004c*/ 	.word	index@(_Z18bounce_back_kernelPPfPcii)
        /*0050*/ 	.word	0x00000000


	//----- nvinfo : EIATTR_REGCOUNT
	.align		4
.L_16:
        /*0054*/ 	.byte	0x04, 0x2f
        /*0056*/ 	.short	(.L_18 - .L_17)
	.align		4
.L_17:
        /*0058*/ 	.word	index@(_Z17moving_lid_kernelPPfiif)
        /*005c*/ 	.word	0x0000001e


	//----- nvinfo : EIATTR_FRAME_SIZE
	.align		4
.L_18:
        /*0060*/ 	.byte	0x04, 0x11
        /*0062*/ 	.short	(.L_20 - .L_19)
	.align		4
.L_19:
        /*0064*/ 	.word	index@(_Z17moving_lid_kernelPPfiif)
        /*0068*/ 	.word	0x00000000


	//----- nvinfo : EIATTR_REGCOUNT
	.align		4
.L_20:
        /*006c*/ 	.byte	0x04, 0x2f
        /*006e*/ 	.short	(.L_22 - .L_21)
	.align		4
.L_21:
        /*0070*/ 	.word	index@(_Z29compute_velocity_field_kernelPPfS_ii)
        /*0074*/ 	.word	0x00000004


	//----- nvinfo : EIATTR_FRAME_SIZE
	.align		4
.L_22:
        /*0078*/ 	.byte	0x04, 0x11
        /*007a*/ 	.short	(.L_24 - .L_23)
	.align		4
.L_23:
        /*007c*/ 	.word	index@(_Z29compute_velocity_field_kernelPPfS_ii)
        /*0080*/ 	.word	0x00000000


	//----- nvinfo : EIATTR_MIN_STACK_SIZE
	.align		4
.L_24:
        /*0084*/ 	.byte	0x04, 0x12
        /*0086*/ 	.short	(.L_26 - .L_25)
	.align		4
.L_25:
        /*0088*/ 	.word	index@(_Z29compute_velocity_field_kernelPPfS_ii)
        /*008c*/ 	.word	0x00000000


	//----- nvinfo : EIATTR_MIN_STACK_SIZE
	.align		4
.L_26:
        /*0090*/ 	.byte	0x04, 0x12
        /*0092*/ 	.short	(.L_28 - .L_27)
	.align		4
.L_27:
        /*0094*/ 	.word	index@(_Z17moving_lid_kernelPPfiif)
        /*0098*/ 	.word	0x00000000


	//----- nvinfo : EIATTR_MIN_STACK_SIZE
	.align		4
.L_28:
        /*009c*/ 	.byte	0x04, 0x12
        /*009e*/ 	.short	(.L_30 - .L_29)
	.align		4
.L_29:
        /*00a0*/ 	.word	index@(_Z18bounce_back_kernelPPfPcii)
        /*00a4*/ 	.word	0x00000000


	//----- nvinfo : EIATTR_MIN_STACK_SIZE
	.align		4
.L_30:
        /*00a8*/ 	.byte	0x04, 0x12
        /*00aa*/ 	.short	(.L_32 - .L_31)
	.align		4
.L_31:
        /*00ac*/ 	.word	index@(_Z16streaming_kernelPPfS0_ii)
        /*00b0*/ 	.word	0x00000000


	//----- nvinfo : EIATTR_MIN_STACK_SIZE
	.align		4
.L_32:
        /*00b4*/ 	.byte	0x04, 0x12
        /*00b6*/ 	.short	(.L_34 - .L_33)
	.align		4
.L_33:
        /*00b8*/ 	.word	index@(_Z16collision_kernelPPffii)
        /*00bc*/ 	.word	0x00000000
.L_34:


//--------------------- .nv.compat                --------------------------
	.section	.nv.compat,"",@"SHT_CUDA_COMPAT_INFO"
	.align	4
        /*0000*/ 	.byte	0x02, 0x09, 0x00, 0x00, 0x02, 0x02, 0x01, 0x00, 0x02, 0x05, 0x05, 0x00, 0x03, 0x07, 0x01, 0x01
        /*0010*/ 	.byte	0x02, 0x03, 0x00, 0x00, 0x02, 0x06, 0x01, 0x00, 0x04, 0x0b, 0x08, 0x00, 0x01, 0x00, 0x00, 0x00
        /*0020*/ 	.byte	0x00, 0x00, 0x00, 0x00


//--------------------- .nv.info._Z29compute_velocity_field_kernelPPfS_ii --------------------------
	.section	.nv.info._Z29compute_velocity_field_kernelPPfS_ii,"",@"SHT_CUDA_INFO"
	.sectionflags	@""
	.align	4


	//----- nvinfo : EIATTR_CUDA_API_VERSION
	.align		4
        /*0000*/ 	.byte	0x04, 0x37
        /*0002*/ 	.short	(.L_36 - .L_35)
.L_35:
        /*0004*/ 	.word	0x00000082


	//----- nvinfo : EIATTR_KPARAM_INFO
	.align		4
.L_36:
        /*0008*/ 	.byte	0x04, 0x17
        /*000a*/ 	.short	(.L_38 - .L_37)
.L_37:
        /*000c*/ 	.word	0x00000000
        /*0010*/ 	.short	0x0003
        /*0012*/ 	.short	0x0014
        /*0014*/ 	.byte	0x00, 0xf0, 0x11, 0x00


	//----- nvinfo : EIATTR_KPARAM_INFO
	.align		4
.L_38:
        /*0018*/ 	.byte	0x04, 0x17
        /*001a*/ 	.short	(.L_40 - .L_39)
.L_39:
        /*001c*/ 	.word	0x00000000
        /*0020*/ 	.short	0x0002
        /*0022*/ 	.short	0x0010
        /*0024*/ 	.byte	0x00, 0xf0, 0x11, 0x00


	//----- nvinfo : EIATTR_KPARAM_INFO
	.align		4
.L_40:
        /*0028*/ 	.byte	0x04, 0x17
        /*002a*/ 	.short	(.L_42 - .L_41)
.L_41:
        /*002c*/ 	.word	0x00000000
        /*0030*/ 	.short	0x0001
        /*0032*/ 	.short	0x0008
        /*0034*/ 	.byte	0x00, 0xf5, 0x21, 0x00


	//----- nvinfo : EIATTR_KPARAM_INFO
	.align		4
.L_42:
        /*0038*/ 	.byte	0x04, 0x17
        /*003a*/ 	.short	(.L_44 - .L_43)
.L_43:
        /*003c*/ 	.word	0x00000000
        /*0040*/ 	.short	0x0000
        /*0042*/ 	.short	0x0000
        /*0044*/ 	.byte	0x00, 0xf5, 0x21, 0x00


	//----- nvinfo : EIATTR_SPARSE_MMA_MASK
	.align		4
.L_44:
        /*0048*/ 	.byte	0x03, 0x50
        /*004a*/ 	.short	0x0000


	//----- nvinfo : EIATTR_MAXREG_COUNT
	.align		4
        /*004c*/ 	.byte	0x03, 0x1b
        /*004e*/ 	.short	0x00ff


	//----- nvinfo : EIATTR_MERCURY_ISA_VERSION
	.align		4
        /*0050*/ 	.byte	0x03, 0x5f
        /*0052*/ 	.short	0x0101


	//----- nvinfo : EIATTR_VRC_CTA_INIT_COUNT
	.align		4
        /*0054*/ 	.byte	0x02, 0x4a
	.zero		1
	.zero		1


	//----- nvinfo : EIATTR_EXIT_INSTR_OFFSETS
	.align		4
        /*0058*/ 	.byte	0x04, 0x1c
        /*005a*/ 	.short	(.L_46 - .L_45)


	//   ....[0]....
.L_45:
        /*005c*/ 	.word	0x00000010


	//----- nvinfo : EIATTR_CBANK_PARAM_SIZE
	.align		4
.L_46:
        /*0060*/ 	.byte	0x03, 0x19
        /*0062*/ 	.short	0x0018


	//----- nvinfo : EIATTR_PARAM_CBANK
	.align		4
        /*0064*/ 	.byte	0x04, 0x0a
        /*0066*/ 	.short	(.L_48 - .L_47)
	.align		4
.L_47:
        /*0068*/ 	.word	index@(.nv.constant0._Z29compute_velocity_field_kernelPPfS_ii)
        /*006c*/ 	.short	0x0380
        /*006e*/ 	.short	0x0018


	//----- nvinfo : EIATTR_SW_WAR
	.align		4
.L_48:
        /*0070*/ 	.byte	0x04, 0x36
        /*0072*/ 	.short	(.L_50 - .L_49)
.L_49:
        /*0074*/ 	.word	0x00000008
.L_50:


//--------------------- .nv.info._Z17moving_lid_kernelPPfiif --------------------------
	.section	.nv.info._Z17moving_lid_kernelPPfiif,"",@"SHT_CUDA_INFO"
	.sectionflags	@""
	.align	4


	//----- nvinfo : EIATTR_CUDA_API_VERSION
	.align		4
        /*0000*/ 	.byte	0x04, 0x37
        /*0002*/ 	.short	(.L_52 - .L_51)
.L_51:
        /*0004*/ 	.word	0x00000082


	//----- nvinfo : EIATTR_KPARAM_INFO
	.align		4
.L_52:
        /*0008*/ 	.byte	0x04, 0x17
        /*000a*/ 	.short	(.L_54 - .L_53)
.L_53:
        /*000c*/ 	.word	0x00000000
        /*0010*/ 	.short	0x0003
        /*0012*/ 	.short	0x0010
        /*0014*/ 	.byte	0x00, 0xf0, 0x11, 0x00


	//----- nvinfo : EIATTR_KPARAM_INFO
	.align		4
.L_54:
        /*0018*/ 	.byte	0x04, 0x17
        /*001a*/ 	.short	(.L_56 - .L_55)
.L_55:
        /*001c*/ 	.word	0x00000000
        /*0020*/ 	.short	0x0002
        /*0022*/ 	.short	0x000c
        /*0024*/ 	.byte	0x00, 0xf0, 0x11, 0x00


	//----- nvinfo : EIATTR_KPARAM_INFO
	.align		4
.L_56:
        /*0028*/ 	.byte	0x04, 0x17
        /*002a*/ 	.short	(.L_58 - .L_57)
.L_57:
        /*002c*/ 	.word	0x00000000
        /*0030*/ 	.short	0x0001
        /*0032*/ 	.short	0x0008
        /*0034*/ 	.byte	0x00, 0xf0, 0x11, 0x00


	//----- nvinfo : EIATTR_KPARAM_INFO
	.align		4
.L_58:
        /*0038*/ 	.byte	0x04, 0x17
        /*003a*/ 	.short	(.L_60 - .L_59)
.L_59:
        /*003c*/ 	.word	0x00000000
        /*0040*/ 	.short	0x0000
        /*0042*/ 	.short	0x0000
        /*0044*/ 	.byte	0x00, 0xf5, 0x21, 0x00


	//----- nvinfo : EIATTR_SPARSE_MMA_MASK
	.align		4
.L_60:
        /*0048*/ 	.byte	0x03, 0x50
        /*004a*/ 	.short	0x0000


	//----- nvinfo : EIATTR_MAXREG_COUNT
	.align		4
        /*004c*/ 	.byte	0x03, 0x1b
        /*004e*/ 	.short	0x00ff


	//----- nvinfo : EIATTR_MERCURY_ISA_VERSION
	.align		4
        /*0050*/ 	.byte	0x03, 0x5f
        /*0052*/ 	.short	0x0101


	//----- nvinfo : EIATTR_VRC_CTA_INIT_COUNT
	.align		4
        /*0054*/ 	.byte	0x02, 0x4a
	.zero		1
	.zero		1


	//----- nvinfo : EIATTR_EXIT_INSTR_OFFSETS
	.align		4
        /*0058*/ 	.byte	0x04, 0x1c
        /*005a*/ 	.short	(.L_62 - .L_61)


	//   ....[0]....
.L_61:
        /*005c*/ 	.word	0x00000070


	//   ....[1]....
        /*0060*/ 	.word	0x00000470


	//----- nvinfo : EIATTR_CBANK_PARAM_SIZE
	.align		4
.L_62:
        /*0064*/ 	.byte	0x03, 0x19
        /*0066*/ 	.short	0x0014


	//----- nvinfo : EIATTR_PARAM_CBANK
	.align		4
        /*0068*/ 	.byte	0x04, 0x0a
        /*006a*/ 	.short	(.L_64 - .L_63)
	.align		4
.L_63:
        /*006c*/ 	.word	index@(.nv.constant0._Z17moving_lid_kernelPPfiif)
        /*0070*/ 	.short	0x0380
        /*0072*/ 	.short	0x0014


	//----- nvinfo : EIATTR_SW_WAR
	.align		4
.L_64:
        /*0074*/ 	.byte	0x04, 0x36
        /*0076*/ 	.short	(.L_66 - .L_65)
.L_65:
        /*0078*/ 	.word	0x00000008
.L_66:


//--------------------- .nv.info._Z18bounce_back_kernelPPfPcii --------------------------
	.section	.nv.info._Z18bounce_back_kernelPPfPcii,"",@"SHT_CUDA_INFO"
	.sectionflags	@""
	.align	4


	//----- nvinfo : EIATTR_CUDA_API_VERSION
	.align		4
        /*0000*/ 	.byte	0x04, 0x37
        /*0002*/ 	.short	(.L_68 - .L_67)
.L_67:
        /*0004*/ 	.word	0x00000082


	//----- nvinfo : EIATTR_KPARAM_INFO
	.align		4
.L_68:
        /*0008*/ 	.byte	0x04, 0x17
        /*000a*/ 	.short	(.L_70 - .L_69)
.L_69:
        /*000c*/ 	.word	0x00000000
        /*0010*/ 	.short	0x0003
        /*0012*/ 	.short	0x0014
        /*0014*/ 	.byte	0x00, 0xf0, 0x11, 0x00


	//----- nvinfo : EIATTR_KPARAM_INFO
	.align		4
.L_70:
        /*0018*/ 	.byte	0x04, 0x17
        /*001a*/ 	.short	(.L_72 - .L_71)
.L_71:
        /*001c*/ 	.word	0x00000000
        /*0020*/ 	.short	0x0002
        /*0022*/ 	.short	0x0010
        /*0024*/ 	.byte	0x00, 0xf0, 0x11, 0x00


	//----- nvinfo : EIATTR_KPARAM_INFO
	.align		4
.L_72:
        /*0028*/ 	.byte	0x04, 0x17
        /*002a*/ 	.short	(.L_74 - .L_73)
.L_73:
        /*002c*/ 	.word	0x00000000
        /*0030*/ 	.short	0x0001
        /*0032*/ 	.short	0x0008
        /*0034*/ 	.byte	0x00, 0xf5, 0x21, 0x00


	//----- nvinfo : EIATTR_KPARAM_INFO
	.align		4
.L_74:
        /*0038*/ 	.byte	0x04, 0x17
        /*003a*/ 	.short	(.L_76 - .L_75)
.L_75:
        /*003c*/ 	.word	0x00000000
        /*0040*/ 	.short	0x0000
        /*0042*/ 	.short	0x0000
        /*0044*/ 	.byte	0x00, 0xf5, 0x21, 0x00


	//----- nvinfo : EIATTR_SPARSE_MMA_MASK
	.align		4
.L_76:
        /*0048*/ 	.byte	0x03, 0x50
        /*004a*/ 	.short	0x0000


	//----- nvinfo : EIATTR_MAXREG_COUNT
	.align		4
        /*004c*/ 	.byte	0x03, 0x1b
        /*004e*/ 	.short	0x00ff


	//----- nvinfo : EIATTR_MERCURY_ISA_VERSION
	.align		4
        /*0050*/ 	.byte	0x03, 0x5f
        /*0052*/ 	.short	0x0101


	//----- nvinfo : EIATTR_VRC_CTA_INIT_COUNT
	.align		4
        /*0054*/ 	.byte	0x02, 0x4a
	.zero		1
	.zero		1


	//----- nvinfo : EIATTR_EXIT_INSTR_OFFSETS
	.align		4
        /*0058*/ 	.byte	0x04, 0x1c
        /*005a*/ 	.short	(.L_78 - .L_77)


	//   ....[0]....
.L_77:
        /*005c*/ 	.word	0x000000c0


	//   ....[1]....
        /*0060*/ 	.word	0x00000140


	//   ....[2]....
        /*0064*/ 	.word	0x000003e0


	//----- nvinfo : EIATTR_CBANK_PARAM_SIZE
	.align		4
.L_78:
        /*0068*/ 	.byte	0x03, 0x19
        /*006a*/ 	.short	0x0018


	//----- nvinfo : EIATTR_PARAM_CBANK
	.align		4
        /*006c*/ 	.byte	0x04, 0x0a
        /*006e*/ 	.short	(.L_80 - .L_79)
	.align		4
.L_79:
        /*0070*/ 	.word	index@(.nv.constant0._Z18bounce_back_kernelPPfPcii)
        /*0074*/ 	.short	0x0380
        /*0076*/ 	.short	0x0018


	//----- nvinfo : EIATTR_SW_WAR
	.align		4
.L_80:
        /*0078*/ 	.byte	0x04, 0x36
        /*007a*/ 	.short	(.L_82 - .L_81)
.L_81:
        /*007c*/ 	.word	0x00000008
.L_82:


//--------------------- .nv.info._Z16streaming_kernelPPfS0_ii --------------------------
	.section	.nv.info._Z16streaming_kernelPPfS0_ii,"",@"SHT_CUDA_INFO"
	.sectionflags	@""
	.align	4


	//----- nvinfo : EIATTR_CUDA_API_VERSION
	.align		4
        /*0000*/ 	.byte	0x04, 0x37
        /*0002*/ 	.short	(.L_84 - .L_83)
.L_83:
        /*0004*/ 	.word	0x00000082


	//----- nvinfo : EIATTR_KPARAM_INFO
	.align		4
.L_84:
        /*0008*/ 	.byte	0x04, 0x17
        /*000a*/ 	.short	(.L_86 - .L_85)
.L_85:
        /*000c*/ 	.word	0x00000000
        /*0010*/ 	.short	0x0003
        /*0012*/ 	.short	0x0014
        /*0014*/ 	.byte	0x00, 0xf0, 0x11, 0x00


	//----- nvinfo : EIATTR_KPARAM_INFO
	.align		4
.L_86:
        /*0018*/ 	.byte	0x04, 0x17
        /*001a*/ 	.short	(.L_88 - .L_87)
.L_87:
        /*001c*/ 	.word	0x00000000
        /*0020*/ 	.short	0x0002
        /*0022*/ 	.short	0x0010
        /*0024*/ 	.byte	0x00, 0xf0, 0x11, 0x00


	//----- nvinfo : EIATTR_KPARAM_INFO
	.align		4
.L_88:
        /*0028*/ 	.byte	0x04, 0x17
        /*002a*/ 	.short	(.L_90 - .L_89)
.L_89:
        /*002c*/ 	.word	0x00000000
        /*0030*/ 	.short	0x0001
        /*0032*/ 	.short	0x0008
        /*0034*/ 	.byte	0x00, 0xf5, 0x21, 0x00


	//----- nvinfo : EIATTR_KPARAM_INFO
	.align		4
.L_90:
        /*0038*/ 	.byte	0x04, 0x17
        /*003a*/ 	.short	(.L_92 - .L_91)
.L_91:
        /*003c*/ 	.word	0x00000000
        /*0040*/ 	.short	0x0000
        /*0042*/ 	.short	0x0000
        /*0044*/ 	.byte	0x00, 0xf5, 0x21, 0x00


	//----- nvinfo : EIATTR_SPARSE_MMA_MASK
	.align		4
.L_92:
        /*0048*/ 	.byte	0x03, 0x50
        /*004a*/ 	.short	0x0000


	//----- nvinfo : EIATTR_MAXREG_COUNT
	.align		4
        /*004c*/ 	.byte	0x03, 0x1b
        /*004e*/ 	.short	0x00ff


	//----- nvinfo : EIATTR_MERCURY_ISA_VERSION
	.align		4
        /*0050*/ 	.byte	0x03, 0x5f
        /*0052*/ 	.short	0x0101


	//----- nvinfo : EIATTR_VRC_CTA_INIT_COUNT
	.align		4
        /*0054*/ 	.byte	0x02, 0x4a
	.zero		1
	.zero		1


	//----- nvinfo : EIATTR_EXIT_INSTR_OFFSETS
	.align		4
        /*0058*/ 	.byte	0x04, 0x1c
        /*005a*/ 	.short	(.L_94 - .L_93)


	//   ....[0]....
.L_93:
        /*005c*/ 	.word	0x000000c0


	//   ....[1]....
        /*0060*/ 	.word	0x000004e0


	//   ....[2]....
        /*0064*/ 	.word	0x00000b70


	//----- nvinfo : EIATTR_CRS_STACK_SIZE
	.align		4
.L_94:
        /*0068*/ 	.byte	0x04, 0x1e
        /*006a*/ 	.short	(.L_96 - .L_95)
.L_95:
        /*006c*/ 	.word	0x00000000


	//----- nvinfo : EIATTR_CBANK_PARAM_SIZE
	.align		4
.L_96:
        /*0070*/ 	.byte	0x03, 0x19
        /*0072*/ 	.short	0x0018


	//----- nvinfo : EIATTR_PARAM_CBANK
	.align		4
        /*0074*/ 	.byte	0x04, 0x0a
        /*0076*/ 	.short	(.L_98 - .L_97)
	.align		4
.L_97:
        /*0078*/ 	.word	index@(.nv.constant0._Z16streaming_kernelPPfS0_ii)
        /*007c*/ 	.short	0x0380
        /*007e*/ 	.short	0x0018


	//----- nvinfo : EIATTR_SW_WAR
	.align		4
.L_98:
        /*0080*/ 	.byte	0x04, 0x36
        /*0082*/ 	.short	(.L_100 - .L_99)
.L_99:
        /*0084*/ 	.word	0x00000008
.L_100:


//--------------------- .nv.info._Z16collision_kernelPPffii --------------------------
	.section	.nv.info._Z16collision_kernelPPffii,"",@"SHT_CUDA_INFO"
	.sectionflags	@""
	.align	4


	//----- nvinfo : EIATTR_CUDA_API_VERSION
	.align		4
        /*0000*/ 	.byte	0x04, 0x37
        /*0002*/ 	.short	(.L_102 - .L_101)
.L_101:
        /*0004*/ 	.word	0x00000082


	//----- nvinfo : EIATTR_KPARAM_INFO
	.align		4
.L_102:
        /*0008*/ 	.byte	0x04, 0x17
        /*000a*/ 	.short	(.L_104 - .L_103)
.L_103:
        /*000c*/ 	.word	0x00000000
        /*0010*/ 	.short	0x0003
        /*0012*/ 	.short	0x0010
        /*0014*/ 	.byte	0x00, 0xf0, 0x11, 0x00


	//----- nvinfo : EIATTR_KPARAM_INFO
	.align		4
.L_104:
        /*0018*/ 	.byte	0x04, 0x17
        /*001a*/ 	.short	(.L_106 - .L_105)
.L_105:
        /*001c*/ 	.word	0x00000000
        /*0020*/ 	.short	0x0002
        /*0022*/ 	.short	0x000c
        /*0024*/ 	.byte	0x00, 0xf0, 0x11, 0x00


	//----- nvinfo : EIATTR_KPARAM_INFO
	.align		4
.L_106:
        /*0028*/ 	.byte	0x04, 0x17
        /*002a*/ 	.short	(.L_108 - .L_107)
.L_107:
        /*002c*/ 	.word	0x00000000
        /*0030*/ 	.short	0x0001
        /*0032*/ 	.short	0x0008
        /*0034*/ 	.byte	0x00, 0xf0, 0x11, 0x00


	//----- nvinfo : EIATTR_KPARAM_INFO
	.align		4
.L_108:
        /*0038*/ 	.byte	0x04, 0x17
        /*003a*/ 	.short	(.L_110 - .L_109)
.L_109:
        /*003c*/ 	.word	0x00000000
        /*0040*/ 	.short	0x0000
        /*0042*/ 	.short	0x0000
        /*0044*/ 	.byte	0x00, 0xf5, 0x21, 0x00


	//----- nvinfo : EIATTR_SPARSE_MMA_MASK
	.align		4
.L_110:
        /*0048*/ 	.byte	0x03, 0x50
        /*004a*/ 	.short	0x0000


	//----- nvinfo : EIATTR_MAXREG_COUNT
	.align		4
        /*004c*/ 	.byte	0x03, 0x1b
        /*004e*/ 	.short	0x00ff


	//----- nvinfo : EIATTR_MERCURY_ISA_VERSION
	.align		4
        /*0050*/ 	.byte	0x03, 0x5f
        /*0052*/ 	.short	0x0101


	//----- nvinfo : EIATTR_VRC_CTA_INIT_COUNT
	.align		4
        /*0054*/ 	.byte	0x02, 0x4a
	.zero		1
	.zero		1


	//----- nvinfo : EIATTR_EXIT_INSTR_OFFSETS
	.align		4
        /*0058*/ 	.byte	0x04, 0x1c
        /*005a*/ 	.short	(.L_112 - .L_111)


	//   ....[0]....
.L_111:
        /*005c*/ 	.word	0x000000d0


	//   ....[1]....
        /*0060*/ 	.word	0x00001450


	//----- nvinfo : EIATTR_CRS_STACK_SIZE
	.align		4
.L_112:
        /*0064*/ 	.byte	0x04, 0x1e
        /*0066*/ 	.short	(.L_114 - .L_113)
.L_113:
        /*0068*/ 	.word	0x00000000


	//----- nvinfo : EIATTR_CBANK_PARAM_SIZE
	.align		4
.L_114:
        /*006c*/ 	.byte	0x03, 0x19
        /*006e*/ 	.short	0x0014


	//----- nvinfo : EIATTR_PARAM_CBANK
	.align		4
        /*0070*/ 	.byte	0x04, 0x0a
        /*0072*/ 	.short	(.L_116 - .L_115)
	.align		4
.L_115:
        /*0074*/ 	.word	index@(.nv.constant0._Z16collision_kernelPPffii)
        /*0078*/ 	.short	0x0380
        /*007a*/ 	.short	0x0014


	//----- nvinfo : EIATTR_SW_WAR
	.align		4
.L_116:
        /*007c*/ 	.byte	0x04, 0x36
        /*007e*/ 	.short	(.L_118 - .L_117)
.L_117:
        /*0080*/ 	.word	0x00000008
.L_118:


//--------------------- .nv.callgraph             --------------------------
	.section	.nv.callgraph,"",@"SHT_CUDA_CALLGRAPH"
	.align	4
	.sectionentsize	8
	.align		4
        /*0000*/ 	.word	0x00000000
	.align		4
        /*0004*/ 	.word	0xffffffff
	.align		4
        /*0008*/ 	.word	0x00000000
	.align		4
        /*000c*/ 	.word	0xfffffffe
	.align		4
        /*0010*/ 	.word	0x00000000
	.align		4
        /*0014*/ 	.word	0xfffffffd
	.align		4
        /*0018*/ 	.word	0x00000000
	.align		4
        /*001c*/ 	.word	0xfffffffc


//--------------------- .nv.constant4             --------------------------
	.section	.nv.constant4,"a",@progbits
	.align	8
	.align		8
.nv.constant4:
        /*0000*/ 	.dword	cx_const
	.align		8
        /*0008*/ 	.dword	cy_const
	.align		8
        /*0010*/ 	.dword	w_const


//--------------------- .text._Z29compute_velocity_field_kernelPPfS_ii --------------------------
	.section	.text._Z29compute_velocity_field_kernelPPfS_ii,"ax",@progbits
	.align	128
        .global         _Z29compute_velocity_field_kernelPPfS_ii
        .type           _Z29compute_velocity_field_kernelPPfS_ii,@function
        .size           _Z29compute_velocity_field_kernelPPfS_ii,(.L_x_24 - _Z29compute_velocity_field_kernelPPfS_ii)
        .other          _Z29compute_velocity_field_kernelPPfS_ii,@"STO_CUDA_ENTRY STV_DEFAULT"
_Z29compute_velocity_field_kernelPPfS_ii:
.text._Z29compute_velocity_field_kernelPPfS_ii:
[----:B------:R-:W-:Y:S01]  /*0000*/  LDC R1, c[0x0][0x37c] ;  /* 0x0000df00ff017b82 */ /* 0x000fe20000000800 */
[----:B------:R-:W-:Y:S05]  /*0010*/  EXIT ;  /* 0x000000000000794d */ /* 0x000fea0003800000 */
.L_x_0:
[----:B------:R-:W-:-:S00]  /*0020*/  BRA `(.L_x_0) ;  /* 0xfffffffc00fc7947 */ /* 0x000fc0000383ffff */
[----:B------:R-:W-:-:S00]  /*0030*/  NOP ;  /* 0x0000000000007918 */ /* 0x000fc00000000000 */
        /* <DEDUP_REMOVED lines=12> */
.L_x_24:


//--------------------- .text._Z17moving_lid_kernelPPfiif --------------------------
	.section	.text._Z17moving_lid_kernelPPfiif,"ax",@progbits
	.align	128
        .global         _Z17moving_lid_kernelPPfiif
        .type           _Z17moving_lid_kernelPPfiif,@function
        .size           _Z17moving_lid_kernelPPfiif,(.L_x_25 - _Z17moving_lid_kernelPPfiif)
        .other          _Z17moving_lid_kernelPPfiif,@"STO_CUDA_ENTRY STV_DEFAULT"
_Z17moving_lid_kernelPPfiif:
.text._Z17moving_lid_kernelPPfiif:
[----:B------:R-:W-:Y:S01]  /*0000*/  LDC R1, c[0x0][0x37c] ;  /* 0x0000df00ff017b82 */ /* 0x000fe20000000800 */
[----:B------:R-:W0:Y:S07]  /*0010*/  S2R R3, SR_TID.X ;  /* 0x0000000000037919 */ /* 0x000e2e0000002100 */
[----:B------:R-:W0:Y:S01]  /*0020*/  S2UR UR4, SR_CTAID.X ;  /* 0x00000000000479c3 */ /* 0x000e220000002500 */
[----:B------:R-:W1:Y:S07]  /*0030*/  LDCU UR6, c[0x0][0x388] ;  /* 0x00007100ff0677ac */ /* 0x000e6e0008000800 */
[----:B------:R-:W0:Y:S02]  /*0040*/  LDC R0, c[0x0][0x360] ;  /* 0x0000d800ff007b82 */ /* 0x000e240000000800 */
[----:B0-----:R-:W-:-:S05]  /*0050*/  IMAD R0, R0, UR4, R3 ;  /* 0x0000000400007c24 */ /* 0x001fca000f8e0203 */
[----:B-1----:R-:W-:-:S13]  /*0060*/  ISETP.GE.AND P0, PT, R0, UR6, PT ;  /* 0x0000000600007c0c */ /* 0x002fda000bf06270 */
[----:B------:R-:W-:Y:S05]  /*0070*/  @P0 EXIT ;  /* 0x000000000000094d */ /* 0x000fea0003800000 */
[----:B------:R-:W0:Y:S01]  /*0080*/  LDC.64 R2, c[0x0][0x380] ;  /* 0x0000e000ff027b82 */ /* 0x000e220000000a00 */
[----:B------:R-:W0:Y:S01]  /*0090*/  LDCU.64 UR4, c[0x0][0x358] ;  /* 0x00006b00ff0477ac */ /* 0x000e220008000a00 */
[----:B------:R-:W1:Y:S06]  /*00a0*/  LDCU UR7, c[0x0][0x390] ;  /* 0x00007200ff0777ac */ /* 0x000e6c0008000800 */
[----:B------:R-:W2:Y:S01]  /*00b0*/  LDC R5, c[0x0][0x38c] ;  /* 0x0000e300ff057b82 */ /* 0x000ea20000000800 */
[----:B0-----:R-:W3:Y:S04]  /*00c0*/  LDG.E.64 R10, desc[UR4][R2.64+0x10] ;  /* 0x00001004020a7981 */ /* 0x001ee8000c1e1b00 */
[----:B------:R-:W4:Y:S01]  /*00d0*/  LDG.E.64 R12, desc[UR4][R2.64] ;  /* 0x00000004020c7981 */ /* 0x000f22000c1e1b00 */
[----:B--2---:R-:W-:-:S03]  /*00e0*/  IADD3 R5, PT, PT, R5, -0x2, RZ ;  /* 0xfffffffe05057810 */ /* 0x004fc60007ffe0ff */
[----:B------:R-:W2:Y:S02]  /*00f0*/  LDG.E.64 R14, desc[UR4][R2.64+0x8] ;  /* 0x00000804020e7981 */ /* 0x000ea4000c1e1b00 */
[----:B------:R-:W-:Y:S02]  /*0100*/  IMAD R0, R5, UR6, R0 ;  /* 0x0000000605007c24 */ /* 0x000fe4000f8e0200 */
[----:B------:R-:W5:Y:S04]  /*0110*/  LDG.E.64 R16, desc[UR4][R2.64+0x18] ;  /* 0x0000180402107981 */ /* 0x000f68000c1e1b00 */
[----:B------:R-:W5:Y:S04]  /*0120*/  LDG.E.64 R4, desc[UR4][R2.64+0x28] ;  /* 0x0000280402047981 */ /* 0x000f68000c1e1b00 */
[----:B------:R-:W5:Y:S04]  /*0130*/  LDG.E.64 R8, desc[UR4][R2.64+0x30] ;  /* 0x0000300402087981 */ /* 0x000f68000c1e1b00 */
[----:B------:R-:W5:Y:S01]  /*0140*/  LDG.E.64 R6, desc[UR4][R2.64+0x20] ;  /* 0x0000200402067981 */ /* 0x000f62000c1e1b00 */
[----:B---3--:R-:W-:-:S05]  /*0150*/  IMAD.WIDE R18, R0, 0x4, R10 ;  /* 0x0000000400127825 */ /* 0x008fca00078e020a */
[----:B------:R-:W3:Y:S01]  /*0160*/  LDG.E R10, desc[UR4][R18.64] ;  /* 0x00000004120a7981 */ /* 0x000ee2000c1e1900 */
[----:B----4-:R-:W-:-:S04]  /*0170*/  IMAD.WIDE R12, R0, 0x4, R12 ;  /* 0x00000004000c7825 */ /* 0x010fc800078e020c */
[C---:B--2---:R-:W-:Y:S01]  /*0180*/  IMAD.WIDE R14, R0.reuse, 0x4, R14 ;  /* 0x00000004000e7825 */ /* 0x044fe200078e020e */
[----:B------:R0:W2:Y:S03]  /*0190*/  LDG.E R11, desc[UR4][R12.64] ;  /* 0x000000040c0b7981 */ /* 0x0000a6000c1e1900 */
[----:B-----5:R-:W-:-:S04]  /*01a0*/  IMAD.WIDE R16, R0, 0x4, R16 ;  /* 0x0000000400107825 */ /* 0x020fc800078e0210 */
[C---:B------:R-:W-:Y:S02]  /*01b0*/  IMAD.WIDE R20, R0.reuse, 0x4, R4 ;  /* 0x0000000400147825 */ /* 0x040fe400078e0204 */
[----:B------:R-:W2:Y:S02]  /*01c0*/  LDG.E R4, desc[UR4][R14.64] ;  /* 0x000000040e047981 */ /* 0x000ea4000c1e1900 */
[C---:B------:R-:W-:Y:S02]  /*01d0*/  IMAD.WIDE R22, R0.reuse, 0x4, R8 ;  /* 0x0000000400167825 */ /* 0x040fe400078e0208 */
[----:B------:R-:W4:Y:S02]  /*01e0*/  LDG.E R5, desc[UR4][R16.64] ;  /* 0x0000000410057981 */ /* 0x000f24000c1e1900 */
[C---:B------:R-:W-:Y:S02]  /*01f0*/  IMAD.WIDE R24, R0.reuse, 0x4, R6 ;  /* 0x0000000400187825 */ /* 0x040fe400078e0206 */
[----:B------:R-:W5:Y:S04]  /*0200*/  LDG.E R9, desc[UR4][R20.64] ;  /* 0x0000000414097981 */ /* 0x000f68000c1e1900 */
[----:B------:R-:W4:Y:S04]  /*0210*/  LDG.E R8, desc[UR4][R22.64] ;  /* 0x0000000416087981 */ /* 0x000f28000c1e1900 */
[----:B---3--:R3:W-:Y:S04]  /*0220*/  STG.E desc[UR4][R24.64], R10 ;  /* 0x0000000a18007986 */ /* 0x0087e8000c101904 */
[----:B------:R-:W3:Y:S04]  /*0230*/  LDG.E.64 R12, desc[UR4][R2.64+0x8] ;  /* 0x00000804020c7981 */ /* 0x000ee8000c1e1b00 */
[----:B------:R-:W2:Y:S04]  /*0240*/  LDG.E.64 R26, desc[UR4][R2.64+0x18] ;  /* 0x00001804021a7981 */ /* 0x000ea8000c1e1b00 */
[----:B------:R-:W0:Y:S01]  /*0250*/  LDG.E.64 R6, desc[UR4][R2.64+0x28] ;  /* 0x0000280402067981 */ /* 0x000e22000c1e1b00 */
[----:B---3--:R-:W-:-:S04]  /*0260*/  IMAD.WIDE R18, R0, 0x4, R12 ;  /* 0x0000000400127825 */ /* 0x008fc800078e020c */
[C---:B--2---:R-:W-:Y:S02]  /*0270*/  IMAD.WIDE R26, R0.reuse, 0x4, R26 ;  /* 0x00000004001a7825 */ /* 0x044fe400078e021a */
[----:B------:R-:W2:Y:S02]  /*0280*/  LDG.E R18, desc[UR4][R18.64] ;  /* 0x0000000412127981 */ /* 0x000ea4000c1e1900 */
[----:B0-----:R-:W-:Y:S02]  /*0290*/  IMAD.WIDE R12, R0, 0x4, R6 ;  /* 0x00000004000c7825 */ /* 0x001fe400078e0206 */
[----:B------:R-:W2:Y:S04]  /*02a0*/  LDG.E R27, desc[UR4][R26.64] ;  /* 0x000000041a1b7981 */ /* 0x000ea8000c1e1900 */
[----:B------:R-:W3:Y:S04]  /*02b0*/  LDG.E R12, desc[UR4][R12.64] ;  /* 0x000000040c0c7981 */ /* 0x000ee8000c1e1900 */
[----:B------:R-:W3:Y:S01]  /*02c0*/  LDG.E.64 R6, desc[UR4][R2.64+0x38] ;  /* 0x0000380402067981 */ /* 0x000ee2000c1e1b00 */
[----:B------:R-:W-:Y:S01]  /*02d0*/  FADD R4, R11, R4 ;  /* 0x000000040b047221 */ /* 0x000fe20000000000 */
[----:B-----5:R-:W-:-:S03]  /*02e0*/  FADD R9, R10, R9 ;  /* 0x000000090a097221 */ /* 0x020fc60000000000 */
[----:B----4-:R-:W-:Y:S01]  /*02f0*/  FADD R4, R4, R5 ;  /* 0x0000000504047221 */ /* 0x010fe20000000000 */
[----:B------:R-:W-:-:S04]  /*0300*/  FADD R9, R9, R8 ;  /* 0x0000000809097221 */ /* 0x000fc80000000000 */
[----:B------:R-:W-:-:S04]  /*0310*/  FFMA R4, R9, 2, R4 ;  /* 0x4000000009047823 */ /* 0x000fc80000000004 */
[----:B------:R-:W-:Y:S01]  /*0320*/  FMUL R4, R4, 0.5 ;  /* 0x3f00000004047820 */ /* 0x000fe20000400000 */
[----:B--2---:R-:W-:-:S04]  /*0330*/  FADD R5, R18, -R27 ;  /* 0x8000001b12057221 */ /* 0x004fc80000000000 */
[----:B---3--:R-:W-:Y:S01]  /*0340*/  FFMA R5, R5, 0.5, R12 ;  /* 0x3f00000005057823 */ /* 0x008fe2000000000c */
[----:B------:R-:W-:-:S04]  /*0350*/  IMAD.WIDE R6, R0, 0x4, R6 ;  /* 0x0000000400067825 */ /* 0x000fc800078e0206 */
[----:B-1----:R-:W-:-:S05]  /*0360*/  FFMA R5, -R4, UR7, R5 ;  /* 0x0000000704057c23 */ /* 0x002fca0008000105 */
[----:B------:R0:W-:Y:S04]  /*0370*/  STG.E desc[UR4][R6.64], R5 ;  /* 0x0000000506007986 */ /* 0x0001e8000c101904 */
[----:B------:R-:W2:Y:S04]  /*0380*/  LDG.E.64 R10, desc[UR4][R2.64+0x8] ;  /* 0x00000804020a7981 */ /* 0x000ea8000c1e1b00 */
[----:B------:R-:W3:Y:S04]  /*0390*/  LDG.E.64 R12, desc[UR4][R2.64+0x18] ;  /* 0x00001804020c7981 */ /* 0x000ee8000c1e1b00 */
[----:B------:R-:W4:Y:S04]  /*03a0*/  LDG.E.64 R8, desc[UR4][R2.64+0x30] ;  /* 0x0000300402087981 */ /* 0x000f28000c1e1b00 */
[----:B------:R-:W5:Y:S01]  /*03b0*/  LDG.E.64 R14, desc[UR4][R2.64+0x40] ;  /* 0x00004004020e7981 */ /* 0x000f62000c1e1b00 */
[----:B--2---:R-:W-:-:S04]  /*03c0*/  IMAD.WIDE R10, R0, 0x4, R10 ;  /* 0x00000004000a7825 */ /* 0x004fc800078e020a */
[C---:B---3--:R-:W-:Y:S02]  /*03d0*/  IMAD.WIDE R12, R0.reuse, 0x4, R12 ;  /* 0x00000004000c7825 */ /* 0x048fe400078e020c */
[----:B------:R-:W0:Y:S02]  /*03e0*/  LDG.E R10, desc[UR4][R10.64] ;  /* 0x000000040a0a7981 */ /* 0x000e24000c1e1900 */
[C---:B----4-:R-:W-:Y:S02]  /*03f0*/  IMAD.WIDE R8, R0.reuse, 0x4, R8 ;  /* 0x0000000400087825 */ /* 0x050fe400078e0208 */
[----:B------:R-:W0:Y:S04]  /*0400*/  LDG.E R13, desc[UR4][R12.64] ;  /* 0x000000040c0d7981 */ /* 0x000e28000c1e1900 */
[----:B------:R-:W2:Y:S01]  /*0410*/  LDG.E R8, desc[UR4][R8.64] ;  /* 0x0000000408087981 */ /* 0x000ea2000c1e1900 */
[----:B-----5:R-:W-:-:S04]  /*0420*/  IMAD.WIDE R14, R0, 0x4, R14 ;  /* 0x00000004000e7825 */ /* 0x020fc800078e020e */
[----:B0-----:R-:W-:-:S04]  /*0430*/  FADD R5, R10, -R13 ;  /* 0x8000000d0a057221 */ /* 0x001fc80000000000 */
[----:B--2---:R-:W-:-:S04]  /*0440*/  FFMA R5, R5, -0.5, R8 ;  /* 0xbf00000005057823 */ /* 0x004fc80000000008 */
[----:B------:R-:W-:-:S05]  /*0450*/  FFMA R5, R4, UR7, R5 ;  /* 0x0000000704057c23 */ /* 0x000fca0008000005 */
[----:B------:R-:W-:Y:S01]  /*0460*/  STG.E desc[UR4][R14.64], R5 ;  /* 0x000000050e007986 */ /* 0x000fe2000c101904 */
[----:B------:R-:W-:Y:S05]  /*0470*/  EXIT ;  /* 0x000000000000794d */ /* 0x000fea0003800000 */
.L_x_1:
        /* <DEDUP_REMOVED lines=16> */
.L_x_25:


//--------------------- .text._Z18bounce_back_kernelPPfPcii --------------------------
	.section	.text._Z18bounce_back_kernelPPfPcii,"ax",@progbits
	.align	128
        .global         _Z18bounce_back_kernelPPfPcii
        .type           _Z18bounce_back_kernelPPfPcii,@function
        .size           _Z18bounce_back_kernelPPfPcii,(.L_x_26 - _Z18bounce_back_kernelPPfPcii)
        .other          _Z18bounce_back_kernelPPfPcii,@"STO_CUDA_ENTRY STV_DEFAULT"
_Z18bounce_back_kernelPPfPcii:
.text._Z18bounce_back_kernelPPfPcii:
[----:B------:R-:W-:Y:S01]  /*0000*/  LDC R1, c[0x0][0x37c] ;  /* 0x0000df00ff017b82 */ /* 0x000fe20000000800 */
[----:B------:R-:W0:Y:S07]  /*0010*/  S2R R2, SR_TID.Y ;  /* 0x0000000000027919 */ /* 0x000e2e0000002200 */
[----:B------:R-:W1:Y:S01]  /*0020*/  LDC R0, c[0x0][0x360] ;  /* 0x0000d800ff007b82 */ /* 0x000e620000000800 */
[----:B------:R-:W2:Y:S01]  /*0030*/  LDCU.64 UR6, c[0x0][0x390] ;  /* 0x00007200ff0677ac */ /* 0x000ea20008000a00 */
[----:B------:R-:W1:Y:S06]  /*0040*/  S2R R5, SR_TID.X ;  /* 0x0000000000057919 */ /* 0x000e6c0000002100 */
[----:B------:R-:W0:Y:S08]  /*0050*/  S2UR UR5, SR_CTAID.Y ;  /* 0x00000000000579c3 */ /* 0x000e300000002600 */
[----:B------:R-:W0:Y:S08]  /*0060*/  LDC R3, c[0x0][0x364] ;  /* 0x0000d900ff037b82 */ /* 0x000e300000000800 */
[----:B------:R-:W1:Y:S01]  /*0070*/  S2UR UR4, SR_CTAID.X ;  /* 0x00000000000479c3 */ /* 0x000e620000002500 */
[----:B0-----:R-:W-:-:S05]  /*0080*/  IMAD R3, R3, UR5, R2 ;  /* 0x0000000503037c24 */ /* 0x001fca000f8e0202 */
[----:B--2---:R-:W-:Y:S01]  /*0090*/  ISETP.GE.AND P0, PT, R3, UR7, PT ;  /* 0x0000000703007c0c */ /* 0x004fe2000bf06270 */
[----:B-1----:R-:W-:-:S05]  /*00a0*/  IMAD R0, R0, UR4, R5 ;  /* 0x0000000400007c24 */ /* 0x002fca000f8e0205 */
[----:B------:R-:W-:-:S13]  /*00b0*/  ISETP.GE.OR P0, PT, R0, UR6, P0 ;  /* 0x0000000600007c0c */ /* 0x000fda0008706670 */
[----:B------:R-:W-:Y:S05]  /*00c0*/  @P0 EXIT ;  /* 0x000000000000094d */ /* 0x000fea0003800000 */
[----:B------:R-:W0:Y:S01]  /*00d0*/  LDCU.64 UR8, c[0x0][0x388] ;  /* 0x00007100ff0877ac */ /* 0x000e220008000a00 */
[----:B------:R-:W-:Y:S01]  /*00e0*/  IMAD R0, R3, UR6, R0 ;  /* 0x0000000603007c24 */ /* 0x000fe2000f8e0200 */
[----:B------:R-:W1:Y:S04]  /*00f0*/  LDCU.64 UR4, c[0x0][0x358] ;  /* 0x00006b00ff0477ac */ /* 0x000e680008000a00 */
[----:B0-----:R-:W-:-:S04]  /*0100*/  IADD3 R2, P0, PT, R0, UR8, RZ ;  /* 0x0000000800027c10 */ /* 0x001fc8000ff1e0ff */
[----:B------:R-:W-:-:S05]  /*0110*/  LEA.HI.X.SX32 R3, R0, UR9, 0x1, P0 ;  /* 0x0000000900037c11 */ /* 0x000fca00080f0eff */
[----:B-1----:R-:W2:Y:S02]  /*0120*/  LDG.E.U8 R2, desc[UR4][R2.64] ;  /* 0x0000000402027981 */ /* 0x002ea4000c1e1100 */
[----:B--2---:R-:W-:-:S13]  /*0130*/  ISETP.NE.AND P0, PT, R2, 0x1, PT ;  /* 0x000000010200780c */ /* 0x004fda0003f05270 */
[----:B------:R-:W-:Y:S05]  /*0140*/  @P0 EXIT ;  /* 0x000000000000094d */ /* 0x000fea0003800000 */
[----:B------:R-:W0:Y:S02]  /*0150*/  LDC.64 R2, c[0x0][0x380] ;  /* 0x0000e000ff027b82 */ /* 0x000e240000000a00 */
[----:B0-----:R-:W2:Y:S04]  /*0160*/  LDG.E.64 R6, desc[UR4][R2.64+0x18] ;  /* 0x0000180402067981 */ /* 0x001ea8000c1e1b00 */
[----:B------:R-:W3:Y:S01]  /*0170*/  LDG.E.64 R4, desc[UR4][R2.64+0x8] ;  /* 0x0000080402047981 */ /* 0x000ee2000c1e1b00 */
[----:B--2---:R-:W-:-:S06]  /*0180*/  IMAD.WIDE R6, R0, 0x4, R6 ;  /* 0x0000000400067825 */ /* 0x004fcc00078e0206 */
[----:B------:R-:W2:Y:S01]  /*0190*/  LDG.E R7, desc[UR4][R6.64] ;  /* 0x0000000406077981 */ /* 0x000ea2000c1e1900 */
[----:B---3--:R-:W-:-:S05]  /*01a0*/  IMAD.WIDE R4, R0, 0x4, R4 ;  /* 0x0000000400047825 */ /* 0x008fca00078e0204 */
[----:B------:R-:W3:Y:S04]  /*01b0*/  LDG.E R15, desc[UR4][R4.64] ;  /* 0x00000004040f7981 */ /* 0x000ee8000c1e1900 */
[----:B--2---:R0:W-:Y:S04]  /*01c0*/  STG.E desc[UR4][R4.64], R7 ;  /* 0x0000000704007986 */ /* 0x0041e8000c101904 */
[----:B------:R-:W2:Y:S02]  /*01d0*/  LDG.E.64 R8, desc[UR4][R2.64+0x18] ;  /* 0x0000180402087981 */ /* 0x000ea4000c1e1b00 */
[----:B--2---:R-:W-:-:S05]  /*01e0*/  IMAD.WIDE R8, R0, 0x4, R8 ;  /* 0x0000000400087825 */ /* 0x004fca00078e0208 */
[----:B---3--:R1:W-:Y:S04]  /*01f0*/  STG.E desc[UR4][R8.64], R15 ;  /* 0x0000000f08007986 */ /* 0x0083e8000c101904 */
[----:B------:R-:W2:Y:S04]  /*0200*/  LDG.E.64 R12, desc[UR4][R2.64+0x20] ;  /* 0x00002004020c7981 */ /* 0x000ea8000c1e1b00 */
[----:B------:R-:W3:Y:S01]  /*0210*/  LDG.E.64 R10, desc[UR4][R2.64+0x10] ;  /* 0x00001004020a7981 */ /* 0x000ee2000c1e1b00 */
[----:B--2---:R-:W-:-:S06]  /*0220*/  IMAD.WIDE R12, R0, 0x4, R12 ;  /* 0x00000004000c7825 */ /* 0x004fcc00078e020c */
[----:B------:R-:W2:Y:S01]  /*0230*/  LDG.E R13, desc[UR4][R12.64] ;  /* 0x000000040c0d7981 */ /* 0x000ea2000c1e1900 */
[----:B---3--:R-:W-:-:S05]  /*0240*/  IMAD.WIDE R10, R0, 0x4, R10 ;  /* 0x00000004000a7825 */ /* 0x008fca00078e020a */
[----:B------:R-:W3:Y:S04]  /*0250*/  LDG.E R17, desc[UR4][R10.64] ;  /* 0x000000040a117981 */ /* 0x000ee8000c1e1900 */
[----:B--2---:R2:W-:Y:S04]  /*0260*/  STG.E desc[UR4][R10.64], R13 ;  /* 0x0000000d0a007986 */ /* 0x0045e8000c101904 */
[----:B0-----:R-:W4:Y:S02]  /*0270*/  LDG.E.64 R4, desc[UR4][R2.64+0x20] ;  /* 0x0000200402047981 */ /* 0x001f24000c1e1b00 */
[----:B----4-:R-:W-:-:S05]  /*0280*/  IMAD.WIDE R4, R0, 0x4, R4 ;  /* 0x0000000400047825 */ /* 0x010fca00078e0204 */
[----:B---3--:R0:W-:Y:S04]  /*0290*/  STG.E desc[UR4][R4.64], R17 ;  /* 0x0000001104007986 */ /* 0x0081e8000c101904 */
[----:B-1----:R-:W3:Y:S04]  /*02a0*/  LDG.E.64 R8, desc[UR4][R2.64+0x38] ;  /* 0x0000380402087981 */ /* 0x002ee8000c1e1b00 */
[----:B------:R-:W4:Y:S01]  /*02b0*/  LDG.E.64 R6, desc[UR4][R2.64+0x28] ;  /* 0x0000280402067981 */ /* 0x000f22000c1e1b00 */
[----:B---3--:R-:W-:-:S06]  /*02c0*/  IMAD.WIDE R8, R0, 0x4, R8 ;  /* 0x0000000400087825 */ /* 0x008fcc00078e0208 */
[----:B------:R-:W3:Y:S01]  /*02d0*/  LDG.E R9, desc[UR4][R8.64] ;  /* 0x0000000408097981 */ /* 0x000ee2000c1e1900 */
[----:B----4-:R-:W-:-:S05]  /*02e0*/  IMAD.WIDE R6, R0, 0x4, R6 ;  /* 0x0000000400067825 */ /* 0x010fca00078e0206 */
[----:B------:R-:W4:Y:S04]  /*02f0*/  LDG.E R15, desc[UR4][R6.64] ;  /* 0x00000004060f7981 */ /* 0x000f28000c1e1900 */
[----:B---3--:R1:W-:Y:S04]  /*0300*/  STG.E desc[UR4][R6.64], R9 ;  /* 0x0000000906007986 */ /* 0x0083e8000c101904 */
[----:B--2---:R-:W2:Y:S02]  /*0310*/  LDG.E.64 R10, desc[UR4][R2.64+0x38] ;  /* 0x00003804020a7981 */ /* 0x004ea4000c1e1b00 */
[----:B--2---:R-:W-:-:S05]  /*0320*/  IMAD.WIDE R10, R0, 0x4, R10 ;  /* 0x00000004000a7825 */ /* 0x004fca00078e020a */
[----:B----4-:R-:W-:Y:S04]  /*0330*/  STG.E desc[UR4][R10.64], R15 ;  /* 0x0000000f0a007986 */ /* 0x010fe8000c101904 */
[----:B------:R-:W2:Y:S04]  /*0340*/  LDG.E.64 R12, desc[UR4][R2.64+0x40] ;  /* 0x00004004020c7981 */ /* 0x000ea8000c1e1b00 */
[----:B0-----:R-:W3:Y:S01]  /*0350*/  LDG.E.64 R4, desc[UR4][R2.64+0x30] ;  /* 0x0000300402047981 */ /* 0x001ee2000c1e1b00 */
[----:B--2---:R-:W-:-:S06]  /*0360*/  IMAD.WIDE R12, R0, 0x4, R12 ;  /* 0x00000004000c7825 */ /* 0x004fcc00078e020c */
[----:B------:R-:W2:Y:S01]  /*0370*/  LDG.E R13, desc[UR4][R12.64] ;  /* 0x000000040c0d7981 */ /* 0x000ea2000c1e1900 */
[----:B---3--:R-:W-:-:S05]  /*0380*/  IMAD.WIDE R4, R0, 0x4, R4 ;  /* 0x0000000400047825 */ /* 0x008fca00078e0204 */
[----:B------:R-:W3:Y:S04]  /*0390*/  LDG.E R17, desc[UR4][R4.64] ;  /* 0x0000000404117981 */ /* 0x000ee8000c1e1900 */
[----:B--2---:R-:W-:Y:S04]  /*03a0*/  STG.E desc[UR4][R4.64], R13 ;  /* 0x0000000d04007986 */ /* 0x004fe8000c101904 */
[----:B-1----:R-:W2:Y:S02]  /*03b0*/  LDG.E.64 R6, desc[UR4][R2.64+0x40] ;  /* 0x0000400402067981 */ /* 0x002ea4000c1e1b00 */
[----:B--2---:R-:W-:-:S05]  /*03c0*/  IMAD.WIDE R6, R0, 0x4, R6 ;  /* 0x0000000400067825 */ /* 0x004fca00078e0206 */
[----:B---3--:R-:W-:Y:S01]  /*03d0*/  STG.E desc[UR4][R6.64], R17 ;  /* 0x0000001106007986 */ /* 0x008fe2000c101904 */
[----:B------:R-:W-:Y:S05]  /*03e0*/  EXIT ;  /* 0x000000000000794d */ /* 0x000fea0003800000 */
.L_x_2:
        /* <DEDUP_REMOVED lines=9> */
.L_x_26:


//--------------------- .text._Z16streaming_kernelPPfS0_ii --------------------------
	.section	.text._Z16streaming_kernelPPfS0_ii,"ax",@progbits
	.align	128
        .global         _Z16streaming_kernelPPfS0_ii
        .type           _Z16streaming_kernelPPfS0_ii,@function
        .size           _Z16streaming_kernelPPfS0_ii,(.L_x_27 - _Z16streaming_kernelPPfS0_ii)
        .other          _Z16streaming_kernelPPfS0_ii,@"STO_CUDA_ENTRY STV_DEFAULT"
_Z16streaming_kernelPPfS0_ii:
.text._Z16streaming_kernelPPfS0_ii:
        /* <DEDUP_REMOVED lines=13> */
[----:B------:R-:W-:-:S06]  /*00d0*/  UIADD3 UR4, UPT, UPT, UR6, -0x1, URZ ;  /* 0xffffffff06047890 */ /* 0x000fcc000fffe0ff */
[----:B------:R-:W-:Y:S01]  /*00e0*/  ISETP.GE.AND P0, PT, R7, UR4, PT ;  /* 0x0000000407007c0c */ /* 0x000fe2000bf06270 */
[----:B------:R-:W-:-:S03]  /*00f0*/  UIADD3 UR4, UPT, UPT, UR7, -0x1, URZ ;  /* 0xffffffff07047890 */ /* 0x000fc6000fffe0ff */
[----:B------:R-:W-:-:S03]  /*0100*/  ISETP.GT.AND P0, PT, R7, RZ, !P0 ;  /* 0x000000ff0700720c */ /* 0x000fc60004704270 */
[C---:B------:R-:W-:Y:S02]  /*0110*/  ISETP.LT.U32.AND P1, PT, R0.reuse, UR4, PT ;  /* 0x0000000400007c0c */ /* 0x040fe4000bf21070 */
[----:B------:R-:W-:-:S03]  /*0120*/  ISETP.NE.AND P0, PT, R0, RZ, P0 ;  /* 0x000000ff0000720c */ /* 0x000fc60000705270 */
[----:B------:R-:W0:Y:S10]  /*0130*/  LDCU.64 UR4, c[0x0][0x358] ;  /* 0x00006b00ff0477ac */ /* 0x000e340008000a00 */
[----:B------:R-:W-:Y:S05]  /*0140*/  @P0 BRA P1, `(.L_x_3) ;  /* 0x0000000000e80947 */ /* 0x000fea0000800000 */
[----:B------:R-:W0:Y:S02]  /*0150*/  LDC.64 R4, c[0x0][0x380] ;  /* 0x0000e000ff047b82 */ /* 0x000e240000000a00 */
[----:B0-----:R-:W2:Y:S06]  /*0160*/  LDG.E.64 R8, desc[UR4][R4.64] ;  /* 0x0000000404087981 */ /* 0x001eac000c1e1b00 */
[----:B------:R-:W0:Y:S01]  /*0170*/  LDC.64 R2, c[0x0][0x388] ;  /* 0x0000e200ff027b82 */ /* 0x000e220000000a00 */
[----:B------:R-:W-:Y:S02]  /*0180*/  IMAD R0, R0, UR6, R7 ;  /* 0x0000000600007c24 */ /* 0x000fe4000f8e0207 */
[----:B0-----:R-:W3:Y:S02]  /*0190*/  LDG.E.64 R6, desc[UR4][R2.64] ;  /* 0x0000000402067981 */ /* 0x001ee4000c1e1b00 */
[----:B--2---:R-:W-:-:S06]  /*01a0*/  IMAD.WIDE R8, R0, 0x4, R8 ;  /* 0x0000000400087825 */ /* 0x004fcc00078e0208 */
[----:B------:R-:W2:Y:S01]  /*01b0*/  LDG.E R9, desc[UR4][R8.64] ;  /* 0x0000000408097981 */ /* 0x000ea2000c1e1900 */
[----:B---3--:R-:W-:-:S05]  /*01c0*/  IMAD.WIDE R6, R0, 0x4, R6 ;  /* 0x0000000400067825 */ /* 0x008fca00078e0206 */
[----:B--2---:R0:W-:Y:S04]  /*01d0*/  STG.E desc[UR4][R6.64], R9 ;  /* 0x0000000906007986 */ /* 0x0041e8000c101904 */
[----:B------:R-:W2:Y:S04]  /*01e0*/  LDG.E.64 R10, desc[UR4][R4.64+0x8] ;  /* 0x00000804040a7981 */ /* 0x000ea8000c1e1b00 */
[----:B------:R-:W3:Y:S01]  /*01f0*/  LDG.E.64 R12, desc[UR4][R2.64+0x8] ;  /* 0x00000804020c7981 */ /* 0x000ee2000c1e1b00 */
        /* <DEDUP_REMOVED lines=10> */
[----:B0-----:R-:W3:Y:S04]  /*02a0*/  LDG.E.64 R6, desc[UR4][R4.64+0x18] ;  /* 0x0000180404067981 */ /* 0x001ee8000c1e1b00 */
[----:B------:R-:W4:Y:S01]  /*02b0*/  LDG.E.64 R8, desc[UR4][R2.64+0x18] ;  /* 0x0000180402087981 */ /* 0x000f22000c1e1b00 */
[----:B---3--:R-:W-:-:S06]  /*02c0*/  IMAD.WIDE R6, R0, 0x4, R6 ;  /* 0x0000000400067825 */ /* 0x008fcc00078e0206 */
[----:B------:R-:W3:Y:S01]  /*02d0*/  LDG.E R7, desc[UR4][R6.64] ;  /* 0x0000000406077981 */ /* 0x000ee2000c1e1900 */
[----:B----4-:R-:W-:-:S05]  /*02e0*/  IMAD.WIDE R8, R0, 0x4, R8 ;  /* 0x0000000400087825 */ /* 0x010fca00078e0208 */
[----:B---3--:R0:W-:Y:S04]  /*02f0*/  STG.E desc[UR4][R8.64], R7 ;  /* 0x0000000708007986 */ /* 0x0081e8000c101904 */
[----:B-1----:R-:W3:Y:S04]  /*0300*/  LDG.E.64 R10, desc[UR4][R4.64+0x20] ;  /* 0x00002004040a7981 */ /* 0x002ee8000c1e1b00 */
[----:B------:R-:W4:Y:S01]  /*0310*/  LDG.E.64 R12, desc[UR4][R2.64+0x20] ;  /* 0x00002004020c7981 */ /* 0x000f22000c1e1b00 */
[----:B---3--:R-:W-:-:S06]  /*0320*/  IMAD.WIDE R10, R0, 0x4, R10 ;  /* 0x00000004000a7825 */ /* 0x008fcc00078e020a */
[----:B------:R-:W3:Y:S01]  /*0330*/  LDG.E R11, desc[UR4][R10.64] ;  /* 0x000000040a0b7981 */ /* 0x000ee2000c1e1900 */
[----:B----4-:R-:W-:-:S05]  /*0340*/  IMAD.WIDE R12, R0, 0x4, R12 ;  /* 0x00000004000c7825 */ /* 0x010fca00078e020c */
[----:B---3--:R1:W-:Y:S04]  /*0350*/  STG.E desc[UR4][R12.64], R11 ;  /* 0x0000000b0c007986 */ /* 0x0083e8000c101904 */
[----:B--2---:R-:W2:Y:S04]  /*0360*/  LDG.E.64 R14, desc[UR4][R4.64+0x28] ;  /* 0x00002804040e7981 */ /* 0x004ea8000c1e1b00 */
        /* <DEDUP_REMOVED lines=10> */
[----:B---3--:R-:W-:Y:S04]  /*0410*/  STG.E desc[UR4][R8.64], R7 ;  /* 0x0000000708007986 */ /* 0x008fe8000c101904 */
[----:B-1----:R-:W3:Y:S04]  /*0420*/  LDG.E.64 R10, desc[UR4][R4.64+0x38] ;  /* 0x00003804040a7981 */ /* 0x002ee8000c1e1b00 */
[----:B------:R-:W4:Y:S01]  /*0430*/  LDG.E.64 R12, desc[UR4][R2.64+0x38] ;  /* 0x00003804020c7981 */ /* 0x000f22000c1e1b00 */
[----:B---3--:R-:W-:-:S06]  /*0440*/  IMAD.WIDE R10, R0, 0x4, R10 ;  /* 0x00000004000a7825 */ /* 0x008fcc00078e020a */
[----:B------:R-:W3:Y:S01]  /*0450*/  LDG.E R11, desc[UR4][R10.64] ;  /* 0x000000040a0b7981 */ /* 0x000ee2000c1e1900 */
[----:B----4-:R-:W-:-:S05]  /*0460*/  IMAD.WIDE R12, R0, 0x4, R12 ;  /* 0x00000004000c7825 */ /* 0x010fca00078e020c */
[----:B---3--:R-:W-:Y:S04]  /*0470*/  STG.E desc[UR4][R12.64], R11 ;  /* 0x0000000b0c007986 */ /* 0x008fe8000c101904 */
[----:B--2---:R-:W2:Y:S04]  /*0480*/  LDG.E.64 R14, desc[UR4][R4.64+0x40] ;  /* 0x00004004040e7981 */ /* 0x004ea8000c1e1b00 */
[----:B------:R-:W3:Y:S01]  /*0490*/  LDG.E.64 R16, desc[UR4][R2.64+0x40] ;  /* 0x0000400402107981 */ /* 0x000ee2000c1e1b00 */
[----:B--2---:R-:W-:-:S06]  /*04a0*/  IMAD.WIDE R14, R0, 0x4, R14 ;  /* 0x00000004000e7825 */ /* 0x004fcc00078e020e */
[----:B------:R-:W2:Y:S01]  /*04b0*/  LDG.E R15, desc[UR4][R14.64] ;  /* 0x000000040e0f7981 */ /* 0x000ea2000c1e1900 */
[----:B---3--:R-:W-:-:S05]  /*04c0*/  IMAD.WIDE R16, R0, 0x4, R16 ;  /* 0x0000000400107825 */ /* 0x008fca00078e0210 */
[----:B--2---:R-:W-:Y:S01]  /*04d0*/  STG.E desc[UR4][R16.64], R15 ;  /* 0x0000000f10007986 */ /* 0x004fe2000c101904 */
[----:B------:R-:W-:Y:S05]  /*04e0*/  EXIT ;  /* 0x000000000000794d */ /* 0x000fea0003800000 */
.L_x_3:
[----:B------:R-:W0:Y:S08]  /*04f0*/  LDC.64 R10, c[0x4][RZ] ;  /* 0x01000000ff0a7b82 */ /* 0x000e300000000a00 */
[----:B------:R-:W1:Y:S08]  /*0500*/  LDC.64 R2, c[0x4][0x8] ;  /* 0x01000200ff027b82 */ /* 0x000e700000000a00 */
[----:B------:R-:W2:Y:S01]  /*0510*/  LDC.64 R8, c[0x0][0x380] ;  /* 0x0000e000ff087b82 */ /* 0x000ea20000000a00 */
[----:B0-----:R-:W3:Y:S04]  /*0520*/  LDG.E R6, desc[UR4][R10.64] ;  /* 0x000000040a067981 */ /* 0x001ee8000c1e1900 */
[----:B-1----:R-:W4:Y:S04]  /*0530*/  LDG.E R15, desc[UR4][R2.64] ;  /* 0x00000004020f7981 */ /* 0x002f28000c1e1900 */
[----:B--2---:R-:W2:Y:S01]  /*0540*/  LDG.E.64 R12, desc[UR4][R8.64] ;  /* 0x00000004080c7981 */ /* 0x004ea2000c1e1b00 */
[----:B------:R-:W0:Y:S01]  /*0550*/  LDC.64 R4, c[0x0][0x388] ;  /* 0x0000e200ff047b82 */ /* 0x000e220000000a00 */
[----:B---3--:R-:W-:-:S02]  /*0560*/  IADD3 R6, PT, PT, R7, -R6, RZ ;  /* 0x8000000607067210 */ /* 0x008fc40007ffe0ff */
[----:B----4-:R-:W-:-:S05]  /*0570*/  IADD3 R15, PT, PT, R0, -R15, RZ ;  /* 0x8000000f000f7210 */ /* 0x010fca0007ffe0ff */
[----:B------:R-:W-:Y:S02]  /*0580*/  IMAD R17, R15, UR6, R6 ;  /* 0x000000060f117c24 */ /* 0x000fe4000f8e0206 */
[----:B0-----:R-:W3:Y:S02]  /*0590*/  LDG.E.64 R14, desc[UR4][R4.64] ;  /* 0x00000004040e7981 */ /* 0x001ee4000c1e1b00 */
[----:B--2---:R-:W-:-:S06]  /*05a0*/  IMAD.WIDE R12, R17, 0x4, R12 ;  /* 0x00000004110c7825 */ /* 0x004fcc00078e020c */
[----:B------:R-:W2:Y:S01]  /*05b0*/  LDG.E R13, desc[UR4][R12.64] ;  /* 0x000000040c0d7981 */ /* 0x000ea2000c1e1900 */
[----:B------:R-:W-:-:S04]  /*05c0*/  IMAD R6, R0, UR6, R7 ;  /* 0x0000000600067c24 */ /* 0x000fc8000f8e0207 */
[----:B---3--:R-:W-:-:S05]  /*05d0*/  IMAD.WIDE R14, R6, 0x4, R14 ;  /* 0x00000004060e7825 */ /* 0x008fca00078e020e */
[----:B--2---:R0:W-:Y:S04]  /*05e0*/  STG.E desc[UR4][R14.64], R13 ;  /* 0x0000000d0e007986 */ /* 0x0041e8000c101904 */
[----:B------:R-:W2:Y:S04]  /*05f0*/  LDG.E R18, desc[UR4][R10.64+0x4] ;  /* 0x000004040a127981 */ /* 0x000ea8000c1e1900 */
[----:B------:R-:W3:Y:S04]  /*0600*/  LDG.E R19, desc[UR4][R2.64+0x4] ;  /* 0x0000040402137981 */ /* 0x000ee8000c1e1900 */
[----:B------:R-:W4:Y:S01]  /*0610*/  LDG.E.64 R16, desc[UR4][R8.64+0x8] ;  /* 0x0000080408107981 */ /* 0x000f22000c1e1b00 */
[----:B--2---:R-:W-:-:S02]  /*0620*/  IADD3 R18, PT, PT, R7, -R18, RZ ;  /* 0x8000001207127210 */ /* 0x004fc40007ffe0ff */
[----:B---3--:R-:W-:-:S05]  /*0630*/  IADD3 R19, PT, PT, R0, -R19, RZ ;  /* 0x8000001300137210 */ /* 0x008fca0007ffe0ff */
[----:B------:R-:W-:Y:S02]  /*0640*/  IMAD R21, R19, UR6, R18 ;  /* 0x0000000613157c24 */ /* 0x000fe4000f8e0212 */
[----:B------:R-:W2:Y:S02]  /*0650*/  LDG.E.64 R18, desc[UR4][R4.64+0x8] ;  /* 0x0000080404127981 */ /* 0x000ea4000c1e1b00 */
[----:B----4-:R-:W-:-:S06]  /*0660*/  IMAD.WIDE R16, R21, 0x4, R16 ;  /* 0x0000000415107825 */ /* 0x010fcc00078e0210 */
[----:B------:R-:W3:Y:S01]  /*0670*/  LDG.E R17, desc[UR4][R16.64] ;  /* 0x0000000410117981 */ /* 0x000ee2000c1e1900 */
[----:B--2---:R-:W-:-:S05]  /*0680*/  IMAD.WIDE R18, R6, 0x4, R18 ;  /* 0x0000000406127825 */ /* 0x004fca00078e0212 */
[----:B---3--:R1:W-:Y:S04]  /*0690*/  STG.E desc[UR4][R18.64], R17 ;  /* 0x0000001112007986 */ /* 0x0083e8000c101904 */
[----:B0-----:R-:W2:Y:S04]  /*06a0*/  LDG.E R14, desc[UR4][R10.64+0x8] ;  /* 0x000008040a0e7981 */ /* 0x001ea8000c1e1900 */
        /* <DEDUP_REMOVED lines=10> */
[----:B-1----:R-:W2:Y:S04]  /*0750*/  LDG.E R18, desc[UR4][R10.64+0xc] ;  /* 0x00000c040a127981 */ /* 0x002ea8000c1e1900 */
        /* <DEDUP_REMOVED lines=53> */
[----:B---3--:R-:W-:Y:S04]  /*0ab0*/  STG.E desc[UR4][R18.64], R17 ;  /* 0x0000001112007986 */ /* 0x008fe8000c101904 */
[----:B------:R-:W2:Y:S04]  /*0ac0*/  LDG.E R10, desc[UR4][R10.64+0x20] ;  /* 0x000020040a0a7981 */ /* 0x000ea8000c1e1900 */
[----:B------:R-:W3:Y:S04]  /*0ad0*/  LDG.E R3, desc[UR4][R2.64+0x20] ;  /* 0x0000200402037981 */ /* 0x000ee8000c1e1900 */
[----:B------:R-:W0:Y:S04]  /*0ae0*/  LDG.E.64 R8, desc[UR4][R8.64+0x40] ;  /* 0x0000400408087981 */ /* 0x000e28000c1e1b00 */
[----:B------:R-:W4:Y:S01]  /*0af0*/  LDG.E.64 R4, desc[UR4][R4.64+0x40] ;  /* 0x0000400404047981 */ /* 0x000f22000c1e1b00 */
[----:B--2---:R-:W-:-:S02]  /*0b00*/  IADD3 R7, PT, PT, R7, -R10, RZ ;  /* 0x8000000a07077210 */ /* 0x004fc40007ffe0ff */
[----:B---3--:R-:W-:-:S05]  /*0b10*/  IADD3 R0, PT, PT, R0, -R3, RZ ;  /* 0x8000000300007210 */ /* 0x008fca0007ffe0ff */
[----:B------:R-:W-:-:S04]  /*0b20*/  IMAD R7, R0, UR6, R7 ;  /* 0x0000000600077c24 */ /* 0x000fc8000f8e0207 */
[----:B0-----:R-:W-:-:S06]  /*0b30*/  IMAD.WIDE R12, R7, 0x4, R8 ;  /* 0x00000004070c7825 */ /* 0x001fcc00078e0208 */
[----:B------:R-:W2:Y:S01]  /*0b40*/  LDG.E R13, desc[UR4][R12.64] ;  /* 0x000000040c0d7981 */ /* 0x000ea2000c1e1900 */
[----:B----4-:R-:W-:-:S05]  /*0b50*/  IMAD.WIDE R6, R6, 0x4, R4 ;  /* 0x0000000406067825 */ /* 0x010fca00078e0204 */
[----:B--2---:R-:W-:Y:S01]  /*0b60*/  STG.E desc[UR4][R6.64], R13 ;  /* 0x0000000d06007986 */ /* 0x004fe2000c101904 */
[----:B------:R-:W-:Y:S05]  /*0b70*/  EXIT ;  /* 0x000000000000794d */ /* 0x000fea0003800000 */
.L_x_4:
        /* <DEDUP_REMOVED lines=16> */
.L_x_27:


//--------------------- .text._Z16collision_kernelPPffii --------------------------
	.section	.text._Z16collision_kernelPPffii,"ax",@progbits
	.align	128
        .global         _Z16collision_kernelPPffii
        .type           _Z16collision_kernelPPffii,@function
        .size           _Z16collision_kernelPPffii,(.L_x_23 - _Z16collision_kernelPPffii)
        .other          _Z16collision_kernelPPffii,@"STO_CUDA_ENTRY STV_DEFAULT"
_Z16collision_kernelPPffii:
.text._Z16collision_kernelPPffii:
[----:B------:R-:W-:Y:S01]  /*0000*/  LDC R1, c[0x0][0x37c] ;  /* 0x0000df00ff017b82 */ /* 0x000fe20000000800 */
[----:B------:R-:W0:Y:S07]  /*0010*/  S2R R0, SR_TID.Y ;  /* 0x0000000000007919 */ /* 0x000e2e0000002200 */
[----:B------:R-:W1:Y:S01]  /*0020*/  LDC R2, c[0x0][0x360] ;  /* 0x0000d800ff027b82 */ /* 0x000e620000000800 */
[----:B------:R-:W2:Y:S01]  /*0030*/  LDCU UR6, c[0x0][0x390] ;  /* 0x00007200ff0677ac */ /* 0x000ea20008000800 */
[----:B------:R-:W1:Y:S01]  /*0040*/  S2R R5, SR_TID.X ;  /* 0x0000000000057919 */ /* 0x000e620000002100 */
[----:B------:R-:W3:Y:S05]  /*0050*/  LDCU UR7, c[0x0][0x38c] ;  /* 0x00007180ff0777ac */ /* 0x000eea0008000800 */
[----:B------:R-:W0:Y:S08]  /*0060*/  S2UR UR5, SR_CTAID.Y ;  /* 0x00000000000579c3 */ /* 0x000e300000002600 */
[----:B------:R-:W0:Y:S08]  /*0070*/  LDC R3, c[0x0][0x364] ;  /* 0x0000d900ff037b82 */ /* 0x000e300000000800 */
[----:B------:R-:W1:Y:S01]  /*0080*/  S2UR UR4, SR_CTAID.X ;  /* 0x00000000000479c3 */ /* 0x000e620000002500 */
[----:B0-----:R-:W-:-:S05]  /*0090*/  IMAD R3, R3, UR5, R0 ;  /* 0x0000000503037c24 */ /* 0x001fca000f8e0200 */
[----:B--2---:R-:W-:Y:S01]  /*00a0*/  ISETP.GE.AND P0, PT, R3, UR6, PT ;  /* 0x0000000603007c0c */ /* 0x004fe2000bf06270 */
[----:B-1----:R-:W-:-:S05]  /*00b0*/  IMAD R2, R2, UR4, R5 ;  /* 0x0000000402027c24 */ /* 0x002fca000f8e0205 */
[----:B---3--:R-:W-:-:S13]  /*00c0*/  ISETP.GE.OR P0, PT, R2, UR7, P0 ;  /* 0x0000000702007c0c */ /* 0x008fda0008706670 */
[----:B------:R-:W-:Y:S05]  /*00d0*/  @P0 EXIT ;  /* 0x000000000000094d */ /* 0x000fea0003800000 */
[----:B------:R-:W0:Y:S01]  /*00e0*/  LDC.64 R26, c[0x0][0x380] ;  /* 0x0000e000ff1a7b82 */ /* 0x000e220000000a00 */
[----:B------:R-:W0:Y:S02]  /*00f0*/  LDCU.64 UR4, c[0x0][0x358] ;  /* 0x00006b00ff0477ac */ /* 0x000e240008000a00 */
[----:B0-----:R-:W2:Y:S04]  /*0100*/  LDG.E.64 R8, desc[UR4][R26.64] ;  /* 0x000000041a087981 */ /* 0x001ea8000c1e1b00 */
[----:B------:R-:W3:Y:S04]  /*0110*/  LDG.E.64 R4, desc[UR4][R26.64+0x8] ;  /* 0x000008041a047981 */ /* 0x000ee8000c1e1b00 */
[----:B------:R-:W4:Y:S01]  /*0120*/  LDG.E.64 R28, desc[UR4][R26.64+0x10] ;  /* 0x000010041a1c7981 */ /* 0x000f22000c1e1b00 */
[----:B------:R-:W0:Y:S01]  /*0130*/  LDC.64 R10, c[0x4][RZ] ;  /* 0x01000000ff0a7b82 */ /* 0x000e220000000a00 */
[----:B------:R-:W-:-:S02]  /*0140*/  IMAD R2, R3, UR7, R2 ;  /* 0x0000000703027c24 */ /* 0x000fc4000f8e0202 */
[----:B------:R-:W5:Y:S04]  /*0150*/  LDG.E.64 R14, desc[UR4][R26.64+0x18] ;  /* 0x000018041a0e7981 */ /* 0x000f68000c1e1b00 */
[----:B------:R-:W5:Y:S01]  /*0160*/  LDG.E.64 R24, desc[UR4][R26.64+0x20] ;  /* 0x000020041a187981 */ /* 0x000f62000c1e1b00 */
[----:B------:R-:W1:Y:S03]  /*0170*/  LDC.64 R12, c[0x4][0x8] ;  /* 0x01000200ff0c7b82 */ /* 0x000e660000000a00 */
[----:B0-----:R-:W5:Y:S04]  /*0180*/  LDG.E R3, desc[UR4][R10.64] ;  /* 0x000000040a037981 */ /* 0x001f68000c1e1900 */
[----:B------:R-:W5:Y:S04]  /*0190*/  LDG.E R6, desc[UR4][R10.64+0x4] ;  /* 0x000004040a067981 */ /* 0x000f68000c1e1900 */
[----:B------:R-:W5:Y:S04]  /*01a0*/  LDG.E R18, desc[UR4][R10.64+0x8] ;  /* 0x000008040a127981 */ /* 0x000f68000c1e1900 */
[----:B-1----:R-:W5:Y:S04]  /*01b0*/  LDG.E R17, desc[UR4][R12.64+0x8] ;  /* 0x000008040c117981 */ /* 0x002f68000c1e1900 */
[----:B------:R-:W5:Y:S01]  /*01c0*/  LDG.E R7, desc[UR4][R12.64+0xc] ;  /* 0x00000c040c077981 */ /* 0x000f62000c1e1900 */
[----:B--2---:R-:W-:-:S04]  /*01d0*/  IMAD.WIDE R8, R2, 0x4, R8 ;  /* 0x0000000402087825 */ /* 0x004fc800078e0208 */
[C---:B---3--:R-:W-:Y:S01]  /*01e0*/  IMAD.WIDE R20, R2.reuse, 0x4, R4 ;  /* 0x0000000402147825 */ /* 0x048fe200078e0204 */
[----:B------:R-:W2:Y:S04]  /*01f0*/  LDG.E R0, desc[UR4][R8.64] ;  /* 0x0000000408007981 */ /* 0x000ea8000c1e1900 */
[----:B------:R-:W3:Y:S01]  /*0200*/  LDG.E R5, desc[UR4][R12.64] ;  /* 0x000000040c057981 */ /* 0x000ee2000c1e1900 */
[----:B----4-:R-:W-:-:S03]  /*0210*/  IMAD.WIDE R28, R2, 0x4, R28 ;  /* 0x00000004021c7825 */ /* 0x010fc600078e021c */
[----:B------:R-:W4:Y:S04]  /*0220*/  LDG.E R16, desc[UR4][R20.64] ;  /* 0x0000000414107981 */ /* 0x000f28000c1e1900 */
[----:B------:R-:W4:Y:S04]  /*0230*/  LDG.E R4, desc[UR4][R12.64+0x4] ;  /* 0x000004040c047981 */ /* 0x000f28000c1e1900 */
[----:B------:R0:W4:Y:S01]  /*0240*/  LDG.E R28, desc[UR4][R28.64] ;  /* 0x000000041c1c7981 */ /* 0x000122000c1e1900 */
[----:B-----5:R-:W-:-:S04]  /*0250*/  IMAD.WIDE R14, R2, 0x4, R14 ;  /* 0x00000004020e7825 */ /* 0x020fc800078e020e */
[----:B------:R-:W-:Y:S01]  /*0260*/  IMAD.WIDE R24, R2, 0x4, R24 ;  /* 0x0000000402187825 */ /* 0x000fe200078e0218 */
[----:B------:R-:W5:Y:S05]  /*0270*/  LDG.E R23, desc[UR4][R14.64] ;  /* 0x000000040e177981 */ /* 0x000f6a000c1e1900 */
[----:B------:R1:W5:Y:S01]  /*0280*/  LDG.E R24, desc[UR4][R24.64] ;  /* 0x0000000418187981 */ /* 0x000362000c1e1900 */
[----:B------:R-:W-:Y:S02]  /*0290*/  I2FP.F32.S32 R3, R3 ;  /* 0x0000000300037245 */ /* 0x000fe40000201400 */
[----:B------:R-:W-:Y:S01]  /*02a0*/  I2FP.F32.S32 R22, R6 ;  /* 0x0000000600167245 */ /* 0x000fe20000201400 */
[----:B------:R-:W5:Y:S01]  /*02b0*/  LDG.E.64 R14, desc[UR4][R26.64+0x30] ;  /* 0x000030041a0e7981 */ /* 0x000f62000c1e1b00 */
[----:B------:R-:W-:-:S03]  /*02c0*/  I2FP.F32.S32 R18, R18 ;  /* 0x0000001200127245 */ /* 0x000fc60000201400 */
[----:B------:R-:W5:Y:S01]  /*02d0*/  LDG.E R6, desc[UR4][R10.64+0xc] ;  /* 0x00000c040a067981 */ /* 0x000f62000c1e1900 */
[----:B------:R-:W-:Y:S01]  /*02e0*/  I2FP.F32.S32 R17, R17 ;  /* 0x0000001100117245 */ /* 0x000fe20000201400 */
[----:B--2---:R-:W-:Y:S01]  /*02f0*/  FFMA R19, R0, R3, RZ ;  /* 0x0000000300137223 */ /* 0x004fe200000000ff */
[----:B---3--:R-:W-:-:S03]  /*0300*/  I2FP.F32.S32 R5, R5 ;  /* 0x0000000500057245 */ /* 0x008fc60000201400 */
[----:B----4-:R-:W-:Y:S02]  /*0310*/  FFMA R21, R16, R22, R19 ;  /* 0x0000001610157223 */ /* 0x010fe40000000013 */
[----:B------:R-:W-:Y:S01]  /*0320*/  FFMA R19, R0, R5, RZ ;  /* 0x0000000500137223 */ /* 0x000fe200000000ff */
[----:B------:R-:W-:Y:S01]  /*0330*/  I2FP.F32.S32 R20, R4 ;  /* 0x0000000400147245 */ /* 0x000fe20000201400 */
[----:B0-----:R-:W-:Y:S01]  /*0340*/  FADD R29, RZ, R0 ;  /* 0x00000000ff1d7221 */ /* 0x001fe20000000000 */
[----:B------:R-:W2:Y:S01]  /*0350*/  LDG.E R4, desc[UR4][R10.64+0x10] ;  /* 0x000010040a047981 */ /* 0x000ea2000c1e1900 */
[----:B------:R-:W-:Y:S02]  /*0360*/  FFMA R22, R28, R18, R21 ;  /* 0x000000121c167223 */ /* 0x000fe40000000015 */
[----:B------:R-:W-:Y:S02]  /*0370*/  FFMA R19, R16, R20, R19 ;  /* 0x0000001410137223 */ /* 0x000fe40000000013 */
[----:B------:R-:W3:Y:S02]  /*0380*/  LDG.E.64 R20, desc[UR4][R26.64+0x28] ;  /* 0x000028041a147981 */ /* 0x000ee4000c1e1b00 */
[----:B-1----:R-:W-:-:S02]  /*0390*/  FFMA R25, R28, R17, R19 ;  /* 0x000000111c197223 */ /* 0x002fc40000000013 */
[----:B------:R-:W4:Y:S01]  /*03a0*/  LDG.E.64 R18, desc[UR4][R26.64+0x38] ;  /* 0x000038041a127981 */ /* 0x000f22000c1e1b00 */
[----:B------:R-:W-:-:S03]  /*03b0*/  FADD R29, R29, R16 ;  /* 0x000000101d1d7221 */ /* 0x000fc60000000000 */
[----:B------:R-:W4:Y:S01]  /*03c0*/  LDG.E.64 R16, desc[UR4][R26.64+0x40] ;  /* 0x000040041a107981 */ /* 0x000f22000c1e1b00 */
[----:B------:R-:W-:Y:S01]  /*03d0*/  FADD R28, R29, R28 ;  /* 0x0000001c1d1c7221 */ /* 0x000fe20000000000 */
[----:B-----5:R-:W-:Y:S02]  /*03e0*/  I2FP.F32.S32 R6, R6 ;  /* 0x0000000600067245 */ /* 0x020fe40000201400 */
[----:B------:R-:W5:Y:S03]  /*03f0*/  LDG.E R27, desc[UR4][R12.64+0x10] ;  /* 0x000010040c1b7981 */ /* 0x000f66000c1e1900 */
[----:B------:R-:W-:Y:S02]  /*0400*/  FFMA R29, R23, R6, R22 ;  /* 0x00000006171d7223 */ /* 0x000fe40000000016 */
[----:B------:R-:W5:Y:S01]  /*0410*/  LDG.E R6, desc[UR4][R10.64+0x14] ;  /* 0x000014040a067981 */ /* 0x000f62000c1e1900 */
[----:B------:R-:W-:Y:S01]  /*0420*/  I2FP.F32.S32 R7, R7 ;  /* 0x0000000700077245 */ /* 0x000fe20000201400 */
[----:B------:R-:W-:-:S02]  /*0430*/  IMAD.WIDE R14, R2, 0x4, R14 ;  /* 0x00000004020e7825 */ /* 0x000fc400078e020e */
[----:B------:R-:W5:Y:S02]  /*0440*/  LDG.E R22, desc[UR4][R10.64+0x18] ;  /* 0x000018040a167981 */ /* 0x000f64000c1e1900 */
[----:B------:R-:W-:Y:S01]  /*0450*/  FFMA R7, R23, R7, R25 ;  /* 0x0000000717077223 */ /* 0x000fe20000000019 */
[----:B------:R-:W-:Y:S01]  /*0460*/  FADD R23, R28, R23 ;  /* 0x000000171c177221 */ /* 0x000fe20000000000 */
[----:B------:R-:W5:Y:S04]  /*0470*/  LDG.E R14, desc[UR4][R14.64] ;  /* 0x000000040e0e7981 */ /* 0x000f68000c1e1900 */
[----:B------:R-:W5:Y:S01]  /*0480*/  LDG.E R25, desc[UR4][R10.64+0x20] ;  /* 0x000020040a197981 */ /* 0x000f62000c1e1900 */
[----:B---3--:R-:W-:Y:S01]  /*0490*/  IMAD.WIDE R20, R2, 0x4, R20 ;  /* 0x0000000402147825 */ /* 0x008fe200078e0214 */
[----:B--2---:R-:W-:-:S02]  /*04a0*/  I2FP.F32.S32 R28, R4 ;  /* 0x00000004001c7245 */ /* 0x004fc40000201400 */
[----:B------:R-:W2:Y:S01]  /*04b0*/  LDG.E R4, desc[UR4][R10.64+0x1c] ;  /* 0x00001c040a047981 */ /* 0x000ea2000c1e1900 */
[----:B----4-:R-:W-:-:S03]  /*04c0*/  IMAD.WIDE R18, R2, 0x4, R18 ;  /* 0x0000000402127825 */ /* 0x010fc600078e0212 */
[----:B------:R0:W3:Y:S01]  /*04d0*/  LDG.E R21, desc[UR4][R20.64] ;  /* 0x0000000414157981 */ /* 0x0000e2000c1e1900 */
[----:B------:R-:W-:-:S04]  /*04e0*/  IMAD.WIDE R16, R2, 0x4, R16 ;  /* 0x0000000402107825 */ /* 0x000fc800078e0210 */
[----:B------:R-:W-:Y:S01]  /*04f0*/  FFMA R26, R24, R28, R29 ;  /* 0x0000001c181a7223 */ /* 0x000fe2000000001d */
[----:B------:R-:W4:Y:S04]  /*0500*/  LDG.E R18, desc[UR4][R18.64] ;  /* 0x0000000412127981 */ /* 0x000f28000c1e1900 */
[----:B------:R-:W2:Y:S04]  /*0510*/  LDG.E R28, desc[UR4][R12.64+0x14] ;  /* 0x000014040c1c7981 */ /* 0x000ea8000c1e1900 */
[----:B------:R-:W2:Y:S04]  /*0520*/  LDG.E R16, desc[UR4][R16.64] ;  /* 0x0000000410107981 */ /* 0x000ea8000c1e1900 */
[----:B------:R-:W2:Y:S04]  /*0530*/  LDG.E R29, desc[UR4][R12.64+0x18] ;  /* 0x000018040c1d7981 */ /* 0x000ea8000c1e1900 */
[----:B------:R-:W2:Y:S04]  /*0540*/  LDG.E R10, desc[UR4][R12.64+0x1c] ;  /* 0x00001c040c0a7981 */ /* 0x000ea8000c1e1900 */
[----:B------:R-:W2:Y:S01]  /*0550*/  LDG.E R11, desc[UR4][R12.64+0x20] ;  /* 0x000020040c0b7981 */ /* 0x000ea2000c1e1900 */
[----:B-----5:R-:W-:-:S02]  /*0560*/  I2FP.F32.S32 R27, R27 ;  /* 0x0000001b001b7245 */ /* 0x020fc40000201400 */
[----:B0-----:R-:W-:Y:S01]  /*0570*/  I2FP.F32.S32 R20, R6 ;  /* 0x0000000600147245 */ /* 0x001fe20000201400 */
[----:B------:R-:W-:Y:S02]  /*0580*/  FADD R6, R23, R24 ;  /* 0x0000001817067221 */ /* 0x000fe40000000000 */
[----:B------:R-:W-:Y:S01]  /*0590*/  FFMA R24, R24, R27, R7 ;  /* 0x0000001b18187223 */ /* 0x000fe20000000007 */
[----:B------:R-:W-:Y:S02]  /*05a0*/  I2FP.F32.S32 R22, R22 ;  /* 0x0000001600167245 */ /* 0x000fe40000201400 */
[----:B------:R-:W-:Y:S01]  /*05b0*/  I2FP.F32.S32 R25, R25 ;  /* 0x0000001900197245 */ /* 0x000fe20000201400 */
[----:B------:R-:W-:Y:S01]  /*05c0*/  BSSY.RECONVERGENT B0, `(.L_x_5) ;  /* 0x0000033000007945 */ /* 0x000fe20003800200 */
[----:B---3--:R-:W-:-:S04]  /*05d0*/  FADD R7, R6, R21 ;  /* 0x0000001506077221 */ /* 0x008fc80000000000 */
[----:B------:R-:W-:-:S04]  /*05e0*/  FADD R7, R7, R14 ;  /* 0x0000000e07077221 */ /* 0x000fc80000000000 */
[----:B----4-:R-:W-:Y:S01]  /*05f0*/  FADD R7, R7, R18 ;  /* 0x0000001207077221 */ /* 0x010fe20000000000 */
[----:B--2---:R-:W-:Y:S01]  /*0600*/  I2FP.F32.S32 R28, R28 ;  /* 0x0000001c001c7245 */ /* 0x004fe20000201400 */
[----:B------:R-:W-:-:S03]  /*0610*/  FFMA R15, R21, R20, R26 ;  /* 0x00000014150f7223 */ /* 0x000fc6000000001a */
[----:B------:R-:W-:Y:S01]  /*0620*/  FSETP.GT.AND P0, PT, R7, -R16, PT ;  /* 0x800000100700720b */ /* 0x000fe20003f04000 */
[----:B------:R-:W-:Y:S01]  /*0630*/  FFMA R21, R21, R28, R24 ;  /* 0x0000001c15157223 */ /* 0x000fe20000000018 */
[----:B------:R-:W-:Y:S01]  /*0640*/  I2FP.F32.S32 R6, R29 ;  /* 0x0000001d00067245 */ /* 0x000fe20000201400 */
[C---:B------:R-:W-:Y:S01]  /*0650*/  FFMA R15, R14.reuse, R22, R15 ;  /* 0x000000160e0f7223 */ /* 0x040fe2000000000f */
[----:B------:R-:W-:Y:S02]  /*0660*/  I2FP.F32.S32 R4, R4 ;  /* 0x0000000400047245 */ /* 0x000fe40000201400 */
[----:B------:R-:W-:Y:S01]  /*0670*/  I2FP.F32.S32 R10, R10 ;  /* 0x0000000a000a7245 */ /* 0x000fe20000201400 */
[----:B------:R-:W-:Y:S02]  /*0680*/  FFMA R21, R14, R6, R21 ;  /* 0x000000060e157223 */ /* 0x000fe40000000015 */
[C---:B------:R-:W-:Y:S01]  /*0690*/  FFMA R15, R18.reuse, R4, R15 ;  /* 0x00000004120f7223 */ /* 0x040fe2000000000f */
[----:B------:R-:W-:Y:S01]  /*06a0*/  I2FP.F32.S32 R6, R11 ;  /* 0x0000000b00067245 */ /* 0x000fe20000201400 */
[----:B------:R-:W-:Y:S01]  /*06b0*/  FFMA R21, R18, R10, R21 ;  /* 0x0000000a12157223 */ /* 0x000fe20000000015 */
[----:B------:R-:W-:Y:S01]  /*06c0*/  FADD R19, R7, R16 ;  /* 0x0000001007137221 */ /* 0x000fe20000000000 */
[----:B------:R-:W-:-:S02]  /*06d0*/  FFMA R4, R16, R25, R15 ;  /* 0x0000001910047223 */ /* 0x000fc4000000000f */
[----:B------:R-:W-:Y:S01]  /*06e0*/  FFMA R6, R16, R6, R21 ;  /* 0x0000000610067223 */ /* 0x000fe20000000015 */
[----:B------:R-:W-:Y:S06]  /*06f0*/  @!P0 BRA `(.L_x_6) ;  /* 0x00000000007c8947 */ /* 0x000fec0003800000 */
[----:B------:R-:W0:Y:S01]  /*0700*/  MUFU.RCP R10, R19 ;  /* 0x00000013000a7308 */ /* 0x000e220000001000 */
[----:B------:R-:W-:Y:S07]  /*0710*/  BSSY.RECONVERGENT B1, `(.L_x_7) ;  /* 0x000000c000017945 */ /* 0x000fee0003800200 */
[----:B------:R-:W1:Y:S01]  /*0720*/  FCHK P0, R4, R19 ;  /* 0x0000001304007302 */ /* 0x000e620000000000 */
[----:B0-----:R-:W-:-:S04]  /*0730*/  FFMA R7, -R19, R10, 1 ;  /* 0x3f80000013077423 */ /* 0x001fc8000000010a */
[----:B------:R-:W-:-:S04]  /*0740*/  FFMA R7, R10, R7, R10 ;  /* 0x000000070a077223 */ /* 0x000fc8000000000a */
[----:B------:R-:W-:-:S04]  /*0750*/  FFMA R10, R4, R7, RZ ;  /* 0x00000007040a7223 */ /* 0x000fc800000000ff */
[----:B------:R-:W-:-:S04]  /*0760*/  FFMA R11, -R19, R10, R4 ;  /* 0x0000000a130b7223 */ /* 0x000fc80000000104 */
[----:B------:R-:W-:Y:S01]  /*0770*/  FFMA R7, R7, R11, R10 ;  /* 0x0000000b07077223 */ /* 0x000fe2000000000a */
[----:B-1----:R-:W-:Y:S06]  /*0780*/  @!P0 BRA `(.L_x_8) ;  /* 0x0000000000108947 */ /* 0x002fec0003800000 */
[----:B------:R-:W-:Y:S02]  /*0790*/  MOV R7, R4 ;  /* 0x0000000400077202 */ /* 0x000fe40000000f00 */
[----:B------:R-:W-:Y:S02]  /*07a0*/  MOV R10, R19 ;  /* 0x00000013000a7202 */ /* 0x000fe40000000f00 */
[----:B------:R-:W-:-:S07]  /*07b0*/  MOV R12, 0x7d0 ;  /* 0x000007d0000c7802 */ /* 0x000fce0000000f00 */
[----:B------:R-:W-:Y:S05]  /*07c0*/  CALL.REL.NOINC `($__internal_0_$__cuda_sm3x_div_rn_noftz_f32_slowpath) ;  /* 0x0000000c00247944 */ /* 0x000fea0003c00000 */
.L_x_8:
[----:B------:R-:W-:Y:S05]  /*07d0*/  BSYNC.RECONVERGENT B1 ;  /* 0x0000000000017941 */ /* 0x000fea0003800200 */
.L_x_7:
[----:B------:R-:W0:Y:S01]  /*07e0*/  MUFU.RCP R4, R19 ;  /* 0x0000001300047308 */ /* 0x000e220000001000 */
[----:B------:R-:W-:Y:S07]  /*07f0*/  BSSY.RECONVERGENT B1, `(.L_x_9) ;  /* 0x000000e000017945 */ /* 0x000fee0003800200 */
[----:B------:R-:W1:Y:S01]  /*0800*/  FCHK P0, R6, R19 ;  /* 0x0000001306007302 */ /* 0x000e620000000000 */
[----:B0-----:R-:W-:-:S04]  /*0810*/  FFMA R11, -R19, R4, 1 ;  /* 0x3f800000130b7423 */ /* 0x001fc80000000104 */
[----:B------:R-:W-:Y:S01]  /*0820*/  FFMA R13, R4, R11, R4 ;  /* 0x0000000b040d7223 */ /* 0x000fe20000000004 */
[----:B------:R-:W-:-:S03]  /*0830*/  MOV R4, R7 ;  /* 0x0000000700047202 */ /* 0x000fc60000000f00 */
        /* <DEDUP_REMOVED lines=8> */
[----:B------:R-:W-:-:S07]  /*08c0*/  MOV R10, R7 ;  /* 0x00000007000a7202 */ /* 0x000fce0000000f00 */
.L_x_10:
[----:B------:R-:W-:Y:S05]  /*08d0*/  BSYNC.RECONVERGENT B1 ;  /* 0x0000000000017941 */ /* 0x000fea0003800200 */
.L_x_9:
[----:B------:R-:W-:-:S07]  /*08e0*/  MOV R6, R10 ;  /* 0x0000000a00067202 */ /* 0x000fce0000000f00 */
.L_x_6:
[----:B------:R-:W-:Y:S05]  /*08f0*/  BSYNC.RECONVERGENT B0 ;  /* 0x0000000000007941 */ /* 0x000fea0003800200 */
.L_x_5:
[----:B------:R-:W0:Y:S02]  /*0900*/  LDC.64 R10, c[0x4][0x10] ;  /* 0x01000400ff0a7b82 */ /* 0x000e240000000a00 */
[----:B0-----:R-:W2:Y:S01]  /*0910*/  LDG.E R14, desc[UR4][R10.64] ;  /* 0x000000040a0e7981 */ /* 0x001ea2000c1e1900 */
[-C--:B------:R-:W-:Y:S01]  /*0920*/  FMUL R12, R5, R6.reuse ;  /* 0x00000006050c7220 */ /* 0x080fe20000400000 */
[----:B------:R-:W-:-:S04]  /*0930*/  FMUL R7, R6, R6 ;  /* 0x0000000606077220 */ /* 0x000fc80000400000 */
[----:B------:R-:W0:Y:S01]  /*0940*/  LDC R5, c[0x0][0x388] ;  /* 0x0000e200ff057b82 */ /* 0x000e220000000800 */
[-C--:B------:R-:W-:Y:S01]  /*0950*/  FFMA R12, R3, R4.reuse, R12 ;  /* 0x00000004030c7223 */ /* 0x080fe2000000000c */
[----:B------:R-:W-:-:S03]  /*0960*/  FFMA R7, R4, R4, R7 ;  /* 0x0000000404077223 */ /* 0x000fc60000000007 */
[----:B------:R-:W-:-:S03]  /*0970*/  FMUL R3, R12, 3 ;  /* 0x404000000c037820 */ /* 0x000fc60000400000 */
[----:B------:R-:W1:Y:S01]  /*0980*/  LDC.64 R12, c[0x0][0x380] ;  /* 0x0000e000ff0c7b82 */ /* 0x000e620000000a00 */
[C---:B------:R-:W-:Y:S01]  /*0990*/  FADD R16, R3.reuse, 1 ;  /* 0x3f80000003107421 */ /* 0x040fe20000000000 */
[----:B------:R-:W-:-:S04]  /*09a0*/  FMUL R15, R3, 0.5 ;  /* 0x3f000000030f7820 */ /* 0x000fc80000400000 */
[----:B------:R-:W-:-:S04]  /*09b0*/  FFMA R16, R3, R15, R16 ;  /* 0x0000000f03107223 */ /* 0x000fc80000000010 */
[----:B------:R-:W-:Y:S02]  /*09c0*/  FFMA R3, R7, -1.5, R16 ;  /* 0xbfc0000007037823 */ /* 0x000fe40000000010 */
[----:B------:R-:W3:Y:S01]  /*09d0*/  LDC.64 R16, c[0x4][0x8] ;  /* 0x01000200ff107b82 */ /* 0x000ee20000000a00 */
[----:B--2---:R-:W-:-:S04]  /*09e0*/  FMUL R14, R19, R14 ;  /* 0x0000000e130e7220 */ /* 0x004fc80000400000 */
[----:B------:R-:W-:Y:S01]  /*09f0*/  FMUL R14, R14, R3 ;  /* 0x000000030e0e7220 */ /* 0x000fe20000400000 */
[----:B0-----:R-:W-:-:S03]  /*0a00*/  FADD R3, -R5, 1 ;  /* 0x3f80000005037421 */ /* 0x001fc60000000100 */
[----:B------:R-:W-:-:S04]  /*0a10*/  FMUL R15, R14, R5 ;  /* 0x000000050e0f7220 */ /* 0x000fc80000400000 */
[----:B------:R-:W-:-:S05]  /*0a20*/  FFMA R23, R0, R3, R15 ;  /* 0x0000000300177223 */ /* 0x000fca000000000f */
[----:B------:R0:W-:Y:S04]  /*0a30*/  STG.E desc[UR4][R8.64], R23 ;  /* 0x0000001708007986 */ /* 0x0001e8000c101904 */
[----:B-1----:R-:W2:Y:S01]  /*0a40*/  LDG.E.64 R20, desc[UR4][R12.64+0x8] ;  /* 0x000008040c147981 */ /* 0x002ea2000c1e1b00 */
[----:B------:R-:W1:Y:S03]  /*0a50*/  LDC.64 R14, c[0x4][RZ] ;  /* 0x01000000ff0e7b82 */ /* 0x000e660000000a00 */
[----:B---3--:R-:W3:Y:S04]  /*0a60*/  LDG.E R24, desc[UR4][R16.64+0x4] ;  /* 0x0000040410187981 */ /* 0x008ee8000c1e1900 */
[----:B------:R-:W4:Y:S04]  /*0a70*/  LDG.E R0, desc[UR4][R10.64+0x4] ;  /* 0x000004040a007981 */ /* 0x000f28000c1e1900 */
[----:B-1----:R-:W5:Y:S01]  /*0a80*/  LDG.E R22, desc[UR4][R14.64+0x4] ;  /* 0x000004040e167981 */ /* 0x002f62000c1e1900 */
[----:B--2---:R-:W-:-:S05]  /*0a90*/  IMAD.WIDE R20, R2, 0x4, R20 ;  /* 0x0000000402147825 */ /* 0x004fca00078e0214 */
[----:B------:R-:W2:Y:S01]  /*0aa0*/  LDG.E R18, desc[UR4][R20.64] ;  /* 0x0000000414127981 */ /* 0x000ea2000c1e1900 */
[----:B---3--:R-:W-:-:S05]  /*0ab0*/  I2FP.F32.S32 R27, R24 ;  /* 0x00000018001b7245 */ /* 0x008fca0000201400 */
[----:B0-----:R-:W-:Y:S01]  /*0ac0*/  FMUL R8, R27, R6 ;  /* 0x000000061b087220 */ /* 0x001fe20000400000 */
[----:B-----5:R-:W-:-:S05]  /*0ad0*/  I2FP.F32.S32 R25, R22 ;  /* 0x0000001600197245 */ /* 0x020fca0000201400 */
[----:B------:R-:W-:-:S04]  /*0ae0*/  FFMA R8, R25, R4, R8 ;  /* 0x0000000419087223 */ /* 0x000fc80000000008 */
[----:B------:R-:W-:-:S04]  /*0af0*/  FMUL R8, R8, 3 ;  /* 0x4040000008087820 */ /* 0x000fc80000400000 */
[C---:B------:R-:W-:Y:S01]  /*0b00*/  FADD R9, R8.reuse, 1 ;  /* 0x3f80000008097421 */ /* 0x040fe20000000000 */
[----:B------:R-:W-:-:S04]  /*0b10*/  FMUL R22, R8, 0.5 ;  /* 0x3f00000008167820 */ /* 0x000fc80000400000 */
[----:B------:R-:W-:Y:S01]  /*0b20*/  FFMA R22, R8, R22, R9 ;  /* 0x0000001608167223 */ /* 0x000fe20000000009 */
[----:B----4-:R-:W-:-:S03]  /*0b30*/  FMUL R0, R19, R0 ;  /* 0x0000000013007220 */ /* 0x010fc60000400000 */
[----:B------:R-:W-:-:S04]  /*0b40*/  FFMA R9, R7, -1.5, R22 ;  /* 0xbfc0000007097823 */ /* 0x000fc80000000016 */
[----:B------:R-:W-:-:S04]  /*0b50*/  FMUL R0, R0, R9 ;  /* 0x0000000900007220 */ /* 0x000fc80000400000 */
[----:B------:R-:W-:-:S04]  /*0b60*/  FMUL R0, R0, R5 ;  /* 0x0000000500007220 */ /* 0x000fc80000400000 */
[----:B--2---:R-:W-:-:S05]  /*0b70*/  FFMA R23, R3, R18, R0 ;  /* 0x0000001203177223 */ /* 0x004fca0000000000 */
[----:B------:R0:W-:Y:S04]  /*0b80*/  STG.E desc[UR4][R20.64], R23 ;  /* 0x0000001714007986 */ /* 0x0001e8000c101904 */
[----:B------:R-:W2:Y:S04]  /*0b90*/  LDG.E.64 R8, desc[UR4][R12.64+0x10] ;  /* 0x000010040c087981 */ /* 0x000ea8000c1e1b00 */
[----:B------:R-:W3:Y:S04]  /*0ba0*/  LDG.E R24, desc[UR4][R16.64+0x8] ;  /* 0x0000080410187981 */ /* 0x000ee8000c1e1900 */
[----:B------:R-:W4:Y:S04]  /*0bb0*/  LDG.E R22, desc[UR4][R14.64+0x8] ;  /* 0x000008040e167981 */ /* 0x000f28000c1e1900 */
[----:B------:R-:W5:Y:S01]  /*0bc0*/  LDG.E R0, desc[UR4][R10.64+0x8] ;  /* 0x000008040a007981 */ /* 0x000f62000c1e1900 */
[----:B--2---:R-:W-:-:S05]  /*0bd0*/  IMAD.WIDE R8, R2, 0x4, R8 ;  /* 0x0000000402087825 */ /* 0x004fca00078e0208 */
[----:B------:R-:W2:Y:S01]  /*0be0*/  LDG.E R18, desc[UR4][R8.64] ;  /* 0x0000000408127981 */ /* 0x000ea2000c1e1900 */
[----:B---3--:R-:W-:Y:S02]  /*0bf0*/  I2FP.F32.S32 R27, R24 ;  /* 0x00000018001b7245 */ /* 0x008fe40000201400 */
[----:B----4-:R-:W-:-:S03]  /*0c00*/  I2FP.F32.S32 R25, R22 ;  /* 0x0000001600197245 */ /* 0x010fc60000201400 */
[----:B------:R-:W-:-:S04]  /*0c10*/  FMUL R22, R27, R6 ;  /* 0x000000061b167220 */ /* 0x000fc80000400000 */
[----:B------:R-:W-:-:S04]  /*0c20*/  FFMA R22, R25, R4, R22 ;  /* 0x0000000419167223 */ /* 0x000fc80000000016 */
[----:B------:R-:W-:-:S04]  /*0c30*/  FMUL R22, R22, 3 ;  /* 0x4040000016167820 */ /* 0x000fc80000400000 */
[C---:B0-----:R-:W-:Y:S01]  /*0c40*/  FADD R21, R22.reuse, 1 ;  /* 0x3f80000016157421 */ /* 0x041fe20000000000 */
[----:B------:R-:W-:-:S04]  /*0c50*/  FMUL R20, R22, 0.5 ;  /* 0x3f00000016147820 */ /* 0x000fc80000400000 */
[----:B------:R-:W-:Y:S01]  /*0c60*/  FFMA R20, R22, R20, R21 ;  /* 0x0000001416147223 */ /* 0x000fe20000000015 */
[----:B-----5:R-:W-:-:S03]  /*0c70*/  FMUL R0, R19, R0 ;  /* 0x0000000013007220 */ /* 0x020fc60000400000 */
        /* <DEDUP_REMOVED lines=104> */
[----:B------:R-:W-:Y:S04]  /*1300*/  STG.E desc[UR4][R20.64], R23 ;  /* 0x0000001714007986 */ /* 0x000fe8000c101904 */
        /* <DEDUP_REMOVED lines=11> */
[C---:B------:R-:W-:Y:S01]  /*13c0*/  FADD R13, R6.reuse, 1 ;  /* 0x3f800000060d7421 */ /* 0x040fe20000000000 */
[----:B------:R-:W-:-:S04]  /*13d0*/  FMUL R0, R6, 0.5 ;  /* 0x3f00000006007820 */ /* 0x000fc80000400000 */
[----:B------:R-:W-:Y:S01]  /*13e0*/  FFMA R0, R6, R0, R13 ;  /* 0x0000000006007223 */ /* 0x000fe2000000000d */
[----:B-----5:R-:W-:-:S03]  /*13f0*/  FMUL R10, R19, R10 ;  /* 0x0000000a130a7220 */ /* 0x020fc60000400000 */
[----:B------:R-:W-:-:S04]  /*1400*/  FFMA R7, R7, -1.5, R0 ;  /* 0xbfc0000007077823 */ /* 0x000fc80000000000 */
[----:B------:R-:W-:-:S04]  /*1410*/  FMUL R10, R10, R7 ;  /* 0x000000070a0a7220 */ /* 0x000fc80000400000 */
[----:B------:R-:W-:-:S04]  /*1420*/  FMUL R10, R10, R5 ;  /* 0x000000050a0a7220 */ /* 0x000fc80000400000 */
[----:B--2---:R-:W-:-:S05]  /*1430*/  FFMA R3, R3, R2, R10 ;  /* 0x0000000203037223 */ /* 0x004fca000000000a */
[----:B------:R-:W-:Y:S01]  /*1440*/  STG.E desc[UR4][R8.64], R3 ;  /* 0x0000000308007986 */ /* 0x000fe2000c101904 */
[----:B------:R-:W-:Y:S05]  /*1450*/  EXIT ;  /* 0x000000000000794d */ /* 0x000fea0003800000 */
        .weak           $__internal_0_$__cuda_sm3x_div_rn_noftz_f32_slowpath
        .type           $__internal_0_$__cuda_sm3x_div_rn_noftz_f32_slowpath,@function
        .size           $__internal_0_$__cuda_sm3x_div_rn_noftz_f32_slowpath,(.L_x_23 - $__internal_0_$__cuda_sm3x_div_rn_noftz_f32_slowpath)
$__internal_0_$__cuda_sm3x_div_rn_noftz_f32_slowpath:
[----:B------:R-:W-:Y:S01]  /*1460*/  SHF.R.U32.HI R13, RZ, 0x17, R10 ;  /* 0x00000017ff0d7819 */ /* 0x000fe2000001160a */
[----:B------:R-:W-:Y:S01]  /*1470*/  BSSY.RECONVERGENT B2, `(.L_x_11) ;  /* 0x0000062000027945 */ /* 0x000fe20003800200 */
[----:B------:R-:W-:Y:S02]  /*1480*/  SHF.R.U32.HI R11, RZ, 0x17, R7 ;  /* 0x00000017ff0b7819 */ /* 0x000fe40000011607 */
[----:B------:R-:W-:Y:S02]  /*1490*/  LOP3.LUT R13, R13, 0xff, RZ, 0xc0, !PT ;  /* 0x000000ff0d0d7812 */ /* 0x000fe400078ec0ff */
[----:B------:R-:W-:Y:S02]  /*14a0*/  LOP3.LUT R14, R11, 0xff, RZ, 0xc0, !PT ;  /* 0x000000ff0b0e7812 */ /* 0x000fe400078ec0ff */
[----:B------:R-:W-:Y:S02]  /*14b0*/  IADD3 R16, PT, PT, R13, -0x1, RZ ;  /* 0xffffffff0d107810 */ /* 0x000fe40007ffe0ff */
[----:B------:R-:W-:-:S02]  /*14c0*/  IADD3 R15, PT, PT, R14, -0x1, RZ ;  /* 0xffffffff0e0f7810 */ /* 0x000fc40007ffe0ff */
[----:B------:R-:W-:-:S04]  /*14d0*/  ISETP.GT.U32.AND P0, PT, R16, 0xfd, PT ;  /* 0x000000fd1000780c */ /* 0x000fc80003f04070 */
[----:B------:R-:W-:-:S13]  /*14e0*/  ISETP.GT.U32.OR P0, PT, R15, 0xfd, P0 ;  /* 0x000000fd0f00780c */ /* 0x000fda0000704470 */
[----:B------:R-:W-:Y:S01]  /*14f0*/  @!P0 MOV R11, RZ ;  /* 0x000000ff000b8202 */ /* 0x000fe20000000f00 */
[----:B------:R-:W-:Y:S06]  /*1500*/  @!P0 BRA `(.L_x_12) ;  /* 0x00000000005c8947 */ /* 0x000fec0003800000 */
[----:B------:R-:W-:Y:S02]  /*1510*/  FSETP.GTU.FTZ.AND P0, PT, |R7|, +INF , PT ;  /* 0x7f8000000700780b */ /* 0x000fe40003f1c200 */
[----:B------:R-:W-:-:S04]  /*1520*/  FSETP.GTU.FTZ.AND P1, PT, |R10|, +INF , PT ;  /* 0x7f8000000a00780b */ /* 0x000fc80003f3c200 */
[----:B------:R-:W-:-:S13]  /*1530*/  PLOP3.LUT P0, PT, P0, P1, PT, 0xf8, 0x8f ;  /* 0x00000000008f781c */ /* 0x000fda0000703f70 */
[----:B------:R-:W-:Y:S05]  /*1540*/  @P0 BRA `(.L_x_13) ;  /* 0x00000004004c0947 */ /* 0x000fea0003800000 */
[----:B------:R-:W-:-:S13]  /*1550*/  LOP3.LUT P0, RZ, R10, 0x7fffffff, R7, 0xc8, !PT ;  /* 0x7fffffff0aff7812 */ /* 0x000fda000780c807 */
[----:B------:R-:W-:Y:S05]  /*1560*/  @!P0 BRA `(.L_x_14) ;  /* 0x00000004003c8947 */ /* 0x000fea0003800000 */
[C---:B------:R-:W-:Y:S02]  /*1570*/  FSETP.NEU.FTZ.AND P2, PT, |R7|.reuse, +INF , PT ;  /* 0x7f8000000700780b */ /* 0x040fe40003f5d200 */
[----:B------:R-:W-:Y:S02]  /*1580*/  FSETP.NEU.FTZ.AND P1, PT, |R10|, +INF , PT ;  /* 0x7f8000000a00780b */ /* 0x000fe40003f3d200 */
[----:B------:R-:W-:-:S11]  /*1590*/  FSETP.NEU.FTZ.AND P0, PT, |R7|, +INF , PT ;  /* 0x7f8000000700780b */ /* 0x000fd60003f1d200 */
[----:B------:R-:W-:Y:S05]  /*15a0*/  @!P1 BRA !P2, `(.L_x_14) ;  /* 0x00000004002c9947 */ /* 0x000fea0005000000 */
[----:B------:R-:W-:-:S04]  /*15b0*/  LOP3.LUT P2, RZ, R7, 0x7fffffff, RZ, 0xc0, !PT ;  /* 0x7fffffff07ff7812 */ /* 0x000fc8000784c0ff */
[----:B------:R-:W-:-:S13]  /*15c0*/  PLOP3.LUT P1, PT, P1, P2, PT, 0x2f, 0xf2 ;  /* 0x0000000000f2781c */ /* 0x000fda0000f24577 */
[----:B------:R-:W-:Y:S05]  /*15d0*/  @P1 BRA `(.L_x_15) ;  /* 0x0000000400181947 */ /* 0x000fea0003800000 */
[----:B------:R-:W-:-:S04]  /*15e0*/  LOP3.LUT P1, RZ, R10, 0x7fffffff, RZ, 0xc0, !PT ;  /* 0x7fffffff0aff7812 */ /* 0x000fc8000782c0ff */
[----:B------:R-:W-:-:S13]  /*15f0*/  PLOP3.LUT P0, PT, P0, P1, PT, 0x2f, 0xf2 ;  /* 0x0000000000f2781c */ /* 0x000fda0000702577 */
[----:B------:R-:W-:Y:S05]  /*1600*/  @P0 BRA `(.L_x_16) ;  /* 0x0000000400000947 */ /* 0x000fea0003800000 */
[----:B------:R-:W-:Y:S02]  /*1610*/  ISETP.GE.AND P0, PT, R15, RZ, PT ;  /* 0x000000ff0f00720c */ /* 0x000fe40003f06270 */
[----:B------:R-:W-:-:S11]  /*1620*/  ISETP.GE.AND P1, PT, R16, RZ, PT ;  /* 0x000000ff1000720c */ /* 0x000fd60003f26270 */
[----:B------:R-:W-:Y:S01]  /*1630*/  @P0 MOV R11, RZ ;  /* 0x000000ff000b0202 */ /* 0x000fe20000000f00 */
[----:B------:R-:W-:Y:S01]  /*1640*/  @!P0 FFMA R7, R7, 1.84467440737095516160e+19, RZ ;  /* 0x5f80000007078823 */ /* 0x000fe200000000ff */
[----:B------:R-:W-:Y:S01]  /*1650*/  @!P0 MOV R11, 0xffffffc0 ;  /* 0xffffffc0000b8802 */ /* 0x000fe20000000f00 */
[----:B------:R-:W-:-:S03]  /*1660*/  @!P1 FFMA R10, R10, 1.84467440737095516160e+19, RZ ;  /* 0x5f8000000a0a9823 */ /* 0x000fc600000000ff */
[----:B------:R-:W-:-:S07]  /*1670*/  @!P1 IADD3 R11, PT, PT, R11, 0x40, RZ ;  /* 0x000000400b0b9810 */ /* 0x000fce0007ffe0ff */
.L_x_12:
[----:B------:R-:W-:Y:S01]  /*1680*/  LEA R15, R13, 0xc0800000, 0x17 ;  /* 0xc08000000d0f7811 */ /* 0x000fe200078eb8ff */
[----:B------:R-:W-:Y:S01]  /*1690*/  BSSY.RECONVERGENT B3, `(.L_x_17) ;  /* 0x0000036000037945 */ /* 0x000fe20003800200 */
[----:B------:R-:W-:Y:S02]  /*16a0*/  IADD3 R14, PT, PT, R14, -0x7f, RZ ;  /* 0xffffff810e0e7810 */ /* 0x000fe40007ffe0ff */
[----:B------:R-:W-:-:S03]  /*16b0*/  IADD3 R15, PT, PT, -R15, R10, RZ ;  /* 0x0000000a0f0f7210 */ /* 0x000fc60007ffe1ff */
[C---:B------:R-:W-:Y:S01]  /*16c0*/  IMAD R7, R14.reuse, -0x800000, R7 ;  /* 0xff8000000e077824 */ /* 0x040fe200078e0207 */
[----:B------:R-:W0:Y:S01]  /*16d0*/  MUFU.RCP R10, R15 ;  /* 0x0000000f000a7308 */ /* 0x000e220000001000 */
[----:B------:R-:W-:Y:S01]  /*16e0*/  FADD.FTZ R16, -R15, -RZ ;  /* 0x800000ff0f107221 */ /* 0x000fe20000010100 */
[----:B------:R-:W-:-:S04]  /*16f0*/  IADD3 R14, PT, PT, R14, 0x7f, -R13 ;  /* 0x0000007f0e0e7810 */ /* 0x000fc80007ffe80d */
[----:B------:R-:W-:Y:S01]  /*1700*/  IADD3 R14, PT, PT, R14, R11, RZ ;  /* 0x0000000b0e0e7210 */ /* 0x000fe20007ffe0ff */
[----:B0-----:R-:W-:-:S04]  /*1710*/  FFMA R17, R10, R16, 1 ;  /* 0x3f8000000a117423 */ /* 0x001fc80000000010 */
[----:B------:R-:W-:-:S04]  /*1720*/  FFMA R10, R10, R17, R10 ;  /* 0x000000110a0a7223 */ /* 0x000fc8000000000a */
[----:B------:R-:W-:-:S04]  /*1730*/  FFMA R17, R7, R10, RZ ;  /* 0x0000000a07117223 */ /* 0x000fc800000000ff */
[----:B------:R-:W-:-:S04]  /*1740*/  FFMA R18, R16, R17, R7 ;  /* 0x0000001110127223 */ /* 0x000fc80000000007 */
[----:B------:R-:W-:-:S04]  /*1750*/  FFMA R17, R10, R18, R17 ;  /* 0x000000120a117223 */ /* 0x000fc80000000011 */
[----:B------:R-:W-:-:S04]  /*1760*/  FFMA R16, R16, R17, R7 ;  /* 0x0000001110107223 */ /* 0x000fc80000000007 */
[----:B------:R-:W-:-:S05]  /*1770*/  FFMA R7, R10, R16, R17 ;  /* 0x000000100a077223 */ /* 0x000fca0000000011 */
[----:B------:R-:W-:-:S04]  /*1780*/  SHF.R.U32.HI R13, RZ, 0x17, R7 ;  /* 0x00000017ff0d7819 */ /* 0x000fc80000011607 */
[----:B------:R-:W-:-:S04]  /*1790*/  LOP3.LUT R13, R13, 0xff, RZ, 0xc0, !PT ;  /* 0x000000ff0d0d7812 */ /* 0x000fc800078ec0ff */
[----:B------:R-:W-:-:S04]  /*17a0*/  IADD3 R15, PT, PT, R13, R14, RZ ;  /* 0x0000000e0d0f7210 */ /* 0x000fc80007ffe0ff */
[----:B------:R-:W-:-:S04]  /*17b0*/  IADD3 R11, PT, PT, R15, -0x1, RZ ;  /* 0xffffffff0f0b7810 */ /* 0x000fc80007ffe0ff */
[----:B------:R-:W-:-:S13]  /*17c0*/  ISETP.GE.U32.AND P0, PT, R11, 0xfe, PT ;  /* 0x000000fe0b00780c */ /* 0x000fda0003f06070 */
[----:B------:R-:W-:Y:S05]  /*17d0*/  @!P0 BRA `(.L_x_18) ;  /* 0x0000000000808947 */ /* 0x000fea0003800000 */
[----:B------:R-:W-:-:S13]  /*17e0*/  ISETP.GT.AND P0, PT, R15, 0xfe, PT ;  /* 0x000000fe0f00780c */ /* 0x000fda0003f04270 */
[----:B------:R-:W-:Y:S05]  /*17f0*/  @P0 BRA `(.L_x_19) ;  /* 0x00000000006c0947 */ /* 0x000fea0003800000 */
[----:B------:R-:W-:-:S13]  /*1800*/  ISETP.GE.AND P0, PT, R15, 0x1, PT ;  /* 0x000000010f00780c */ /* 0x000fda0003f06270 */
[----:B------:R-:W-:Y:S05]  /*1810*/  @P0 BRA `(.L_x_20) ;  /* 0x0000000000740947 */ /* 0x000fea0003800000 */
[----:B------:R-:W-:Y:S02]  /*1820*/  ISETP.GE.AND P0, PT, R15, -0x18, PT ;  /* 0xffffffe80f00780c */ /* 0x000fe40003f06270 */
[----:B------:R-:W-:-:S11]  /*1830*/  LOP3.LUT R7, R7, 0x80000000, RZ, 0xc0, !PT ;  /* 0x8000000007077812 */ /* 0x000fd600078ec0ff */
[----:B------:R-:W-:Y:S05]  /*1840*/  @!P0 BRA `(.L_x_20) ;  /* 0x0000000000688947 */ /* 0x000fea0003800000 */
[CCC-:B------:R-:W-:Y:S01]  /*1850*/  FFMA.RZ R11, R10.reuse, R16.reuse, R17.reuse ;  /* 0x000000100a0b7223 */ /* 0x1c0fe2000000c011 */
[C---:B------:R-:W-:Y:S02]  /*1860*/  IADD3 R14, PT, PT, R15.reuse, 0x20, RZ ;  /* 0x000000200f0e7810 */ /* 0x040fe40007ffe0ff */
[----:B------:R-:W-:Y:S02]  /*1870*/  ISETP.NE.AND P2, PT, R15, RZ, PT ;  /* 0x000000ff0f00720c */ /* 0x000fe40003f45270 */
[----:B------:R-:W-:Y:S01]  /*1880*/  LOP3.LUT R13, R11, 0x7fffff, RZ, 0xc0, !PT ;  /* 0x007fffff0b0d7812 */ /* 0x000fe200078ec0ff */
[CCC-:B------:R-:W-:Y:S01]  /*1890*/  FFMA.RP R11, R10.reuse, R16.reuse, R17.reuse ;  /* 0x000000100a0b7223 */ /* 0x1c0fe20000008011 */
[----:B------:R-:W-:Y:S01]  /*18a0*/  FFMA.RM R10, R10, R16, R17 ;  /* 0x000000100a0a7223 */ /* 0x000fe20000004011 */
[----:B------:R-:W-:Y:S02]  /*18b0*/  ISETP.NE.AND P1, PT, R15, RZ, PT ;  /* 0x000000ff0f00720c */ /* 0x000fe40003f25270 */
[----:B------:R-:W-:-:S02]  /*18c0*/  LOP3.LUT R13, R13, 0x800000, RZ, 0xfc, !PT ;  /* 0x008000000d0d7812 */ /* 0x000fc400078efcff */
[----:B------:R-:W-:Y:S02]  /*18d0*/  IADD3 R15, PT, PT, -R15, RZ, RZ ;  /* 0x000000ff0f0f7210 */ /* 0x000fe40007ffe1ff */
[----:B------:R-:W-:Y:S02]  /*18e0*/  SHF.L.U32 R14, R13, R14, RZ ;  /* 0x0000000e0d0e7219 */ /* 0x000fe400000006ff */
[----:B------:R-:W-:Y:S02]  /*18f0*/  FSETP.NEU.FTZ.AND P0, PT, R11, R10, PT ;  /* 0x0000000a0b00720b */ /* 0x000fe40003f1d000 */
[----:B------:R-:W-:Y:S02]  /*1900*/  SEL R10, R15, RZ, P2 ;  /* 0x000000ff0f0a7207 */ /* 0x000fe40001000000 */
[----:B------:R-:W-:Y:S02]  /*1910*/  ISETP.NE.AND P1, PT, R14, RZ, P1 ;  /* 0x000000ff0e00720c */ /* 0x000fe40000f25270 */
[----:B------:R-:W-:-:S02]  /*1920*/  SHF.R.U32.HI R10, RZ, R10, R13 ;  /* 0x0000000aff0a7219 */ /* 0x000fc4000001160d */
[----:B------:R-:W-:Y:S02]  /*1930*/  PLOP3.LUT P0, PT, P0, P1, PT, 0xf8, 0x8f ;  /* 0x00000000008f781c */ /* 0x000fe40000703f70 */
[----:B------:R-:W-:Y:S02]  /*1940*/  SHF.R.U32.HI R14, RZ, 0x1, R10 ;  /* 0x00000001ff0e7819 */ /* 0x000fe4000001160a */
[----:B------:R-:W-:-:S04]  /*1950*/  SEL R11, RZ, 0x1, !P0 ;  /* 0x00000001ff0b7807 */ /* 0x000fc80004000000 */
[----:B------:R-:W-:-:S04]  /*1960*/  LOP3.LUT R11, R11, 0x1, R14, 0xf8, !PT ;  /* 0x000000010b0b7812 */ /* 0x000fc800078ef80e */
[----:B------:R-:W-:-:S04]  /*1970*/  LOP3.LUT R11, R11, R10, RZ, 0xc0, !PT ;  /* 0x0000000a0b0b7212 */ /* 0x000fc800078ec0ff */
[----:B------:R-:W-:-:S04]  /*1980*/  IADD3 R14, PT, PT, R14, R11, RZ ;  /* 0x0000000b0e0e7210 */ /* 0x000fc80007ffe0ff */
[----:B------:R-:W-:Y:S01]  /*1990*/  LOP3.LUT R7, R14, R7, RZ, 0xfc, !PT ;  /* 0x000000070e077212 */ /* 0x000fe200078efcff */
[----:B------:R-:W-:Y:S06]  /*19a0*/  BRA `(.L_x_20) ;  /* 0x0000000000107947 */ /* 0x000fec0003800000 */
.L_x_19:
[----:B------:R-:W-:-:S04]  /*19b0*/  LOP3.LUT R7, R7, 0x80000000, RZ, 0xc0, !PT ;  /* 0x8000000007077812 */ /* 0x000fc800078ec0ff */
[----:B------:R-:W-:Y:S01]  /*19c0*/  LOP3.LUT R7, R7, 0x7f800000, RZ, 0xfc, !PT ;  /* 0x7f80000007077812 */ /* 0x000fe200078efcff */
[----:B------:R-:W-:Y:S06]  /*19d0*/  BRA `(.L_x_20) ;  /* 0x0000000000047947 */ /* 0x000fec0003800000 */
.L_x_18:
[----:B------:R-:W-:-:S07]  /*19e0*/  LEA R7, R14, R7, 0x17 ;  /* 0x000000070e077211 */ /* 0x000fce00078eb8ff */
.L_x_20:
[----:B------:R-:W-:Y:S05]  /*19f0*/  BSYNC.RECONVERGENT B3 ;  /* 0x0000000000037941 */ /* 0x000fea0003800200 */
.L_x_17:
[----:B------:R-:W-:Y:S05]  /*1a00*/  BRA `(.L_x_21) ;  /* 0x0000000000207947 */ /* 0x000fea0003800000 */
.L_x_16:
[----:B------:R-:W-:-:S04]  /*1a10*/  LOP3.LUT R7, R10, 0x80000000, R7, 0x48, !PT ;  /* 0x800000000a077812 */ /* 0x000fc800078e4807 */
[----:B------:R-:W-:Y:S01]  /*1a20*/  LOP3.LUT R7, R7, 0x7f800000, RZ, 0xfc, !PT ;  /* 0x7f80000007077812 */ /* 0x000fe200078efcff */
[----:B------:R-:W-:Y:S06]  /*1a30*/  BRA `(.L_x_21) ;  /* 0x0000000000147947 */ /* 0x000fec0003800000 */
.L_x_15:
[----:B------:R-:W-:Y:S01]  /*1a40*/  LOP3.LUT R7, R10, 0x80000000, R7, 0x48, !PT ;  /* 0x800000000a077812 */ /* 0x000fe200078e4807 */
[----:B------:R-:W-:Y:S06]  /*1a50*/  BRA `(.L_x_21) ;  /* 0x00000000000c7947 */ /* 0x000fec0003800000 */
.L_x_14:
[----:B------:R-:W0:Y:S01]  /*1a60*/  MUFU.RSQ R7, -QNAN ;  /* 0xffc0000000077908 */ /* 0x000e220000001400 */
[----:B------:R-:W-:Y:S05]  /*1a70*/  BRA `(.L_x_21) ;  /* 0x0000000000047947 */ /* 0x000fea0003800000 */
.L_x_13:
[----:B------:R-:W-:-:S07]  /*1a80*/  FADD.FTZ R7, R7, R10 ;  /* 0x0000000a07077221 */ /* 0x000fce0000010000 */
.L_x_21:
[----:B------:R-:W-:Y:S05]  /*1a90*/  BSYNC.RECONVERGENT B2 ;  /* 0x0000000000027941 */ /* 0x000fea0003800200 */
.L_x_11:
[----:B------:R-:W-:-:S04]  /*1aa0*/  HFMA2 R13, -RZ, RZ, 0, 0 ;  /* 0x00000000ff0d7431 */ /* 0x000fc800000001ff */
[----:B0-----:R-:W-:Y:S05]  /*1ab0*/  RET.REL.NODEC R12 `(_Z16collision_kernelPPffii) ;  /* 0xffffffe40c507950 */ /* 0x001fea0003c3ffff */
.L_x_22:
        /* <DEDUP_REMOVED lines=12> */
.L_x_23:


//--------------------- .nv.global.init           --------------------------
	.section	.nv.global.init,"aw",@progbits
	.align	4
.nv.global.init:
	.type		w_const,@object
	.size		w_const,(cx_const - w_const)
w_const:
        /*0000*/ 	.byte	0x39, 0x8e, 0xe3, 0x3e, 0x39, 0x8e, 0xe3, 0x3d, 0x39, 0x8e, 0xe3, 0x3d, 0x39, 0x8e, 0xe3, 0x3d
        /*0010*/ 	.byte	0x39, 0x8e, 0xe3, 0x3d, 0x39, 0x8e, 0xe3, 0x3c, 0x39, 0x8e, 0xe3, 0x3c, 0x39, 0x8e, 0xe3, 0x3c
        /*0020*/ 	.byte	0x39, 0x8e, 0xe3, 0x3c
	.type		cx_const,@object
	.size		cx_const,(cy_const - cx_const)
cx_const:
        /*0024*/ 	.byte	0x00, 0x00, 0x00, 0x00, 0x01, 0x00, 0x00, 0x00, 0x00, 0x00, 0x00, 0x00, 0xff, 0xff, 0xff, 0xff
        /*0034*/ 	.byte	0x00, 0x00, 0x00, 0x00, 0x01, 0x00, 0x00, 0x00, 0xff, 0xff, 0xff, 0xff, 0xff, 0xff, 0xff, 0xff
        /*0044*/ 	.byte	0x01, 0x00, 0x00, 0x00
	.type		cy_const,@object
	.size		cy_const,(.L_1 - cy_const)
cy_const:
        /*0048*/ 	.byte	0x00, 0x00, 0x00, 0x00, 0x00, 0x00, 0x00, 0x00, 0x01, 0x00, 0x00, 0x00, 0x00, 0x00, 0x00, 0x00
        /*0058*/ 	.byte	0xff, 0xff, 0xff, 0xff, 0x01, 0x00, 0x00, 0x00, 0x01, 0x00, 0x00, 0x00, 0xff, 0xff, 0xff, 0xff
        /*0068*/ 	.byte	0xff, 0xff, 0xff, 0xff
.L_1:


//--------------------- .nv.shared.reserved.0     --------------------------
	.section	.nv.shared.reserved.0,"aw",@nobits
	.weak		__nv_reservedSMEM_offset_0_alias
	.size		__nv_reservedSMEM_offset_0_alias, 0, 64
	.other		__nv_reservedSMEM_offset_0_alias,@"STO_CUDA_RESERVED_SHARED STV_DEFAULT"
__nv_reservedSMEM_offset_0_alias:
	.zero		0
	.zero		64


//--------------------- .nv.constant0._Z29compute_velocity_field_kernelPPfS_ii --------------------------
	.section	.nv.constant0._Z29compute_velocity_field_kernelPPfS_ii,"a",@progbits
	.sectionflags	@""
	.align	4
.nv.constant0._Z29compute_velocity_field_kernelPPfS_ii:
	.zero		920


//--------------------- .nv.constant0._Z17moving_lid_kernelPPfiif --------------------------
	.section	.nv.constant0._Z17moving_lid_kernelPPfiif,"a",@progbits
	.sectionflags	@""
	.align	4
.nv.constant0._Z17moving_lid_kernelPPfiif:
	.zero		916


//--------------------- .nv.constant0._Z18bounce_back_kernelPPfPcii --------------------------
	.section	.nv.constant0._Z18bounce_back_kernelPPfPcii,"a",@progbits
	.sectionflags	@""
	.align	4
.nv.constant0._Z18bounce_back_kernelPPfPcii:
	.zero		920


//--------------------- .nv.constant0._Z16streaming_kernelPPfS0_ii --------------------------
	.section	.nv.constant0._Z16streaming_kernelPPfS0_ii,"a",@progbits
	.sectionflags	@""
	.align	4
.nv.constant0._Z16streaming_kernelPPfS0_ii:
	.zero		920


//--------------------- .nv.constant0._Z16collision_kernelPPffii --------------------------
	.section	.nv.constant0._Z16collision_kernelPPffii,"a",@progbits
	.sectionflags	@""
	.align	4
.nv.constant0._Z16collision_kernelPPffii:
	.zero		916


//--------------------- SYMBOLS --------------------------

	.type		.nv.reservedSmem.offset0,@object
	.size		.nv.reservedSmem.offset0,0x4
